//
// Generated by NVIDIA NVVM Compiler
//
// Compiler Build ID: CL-36424714
// Cuda compilation tools, release 13.0, V13.0.88
// Based on NVVM 20.0.0
//

.version 9.0
.target sm_100
.address_size 64

	// .globl	_Z21bilinearInterpolationPK6CPixelPS_PK5SSizeS5_

.visible .entry _Z21bilinearInterpolationPK6CPixelPS_PK5SSizeS5_(
	.param .u64 .ptr .align 1 _Z21bilinearInterpolationPK6CPixelPS_PK5SSizeS5__param_0,
	.param .u64 .ptr .align 1 _Z21bilinearInterpolationPK6CPixelPS_PK5SSizeS5__param_1,
	.param .u64 .ptr .align 1 _Z21bilinearInterpolationPK6CPixelPS_PK5SSizeS5__param_2,
	.param .u64 .ptr .align 1 _Z21bilinearInterpolationPK6CPixelPS_PK5SSizeS5__param_3
)
{
	.reg .pred 	%p<9>;
	.reg .b32 	%r<105>;
	.reg .b32 	%f<101>;
	.reg .b64 	%rd<31>;
	.reg .b64 	%fd<9>;

	ld.param.u64 	%rd4, [_Z21bilinearInterpolationPK6CPixelPS_PK5SSizeS5__param_0];
	ld.param.u64 	%rd5, [_Z21bilinearInterpolationPK6CPixelPS_PK5SSizeS5__param_1];
	ld.param.u64 	%rd6, [_Z21bilinearInterpolationPK6CPixelPS_PK5SSizeS5__param_2];
	ld.param.u64 	%rd7, [_Z21bilinearInterpolationPK6CPixelPS_PK5SSizeS5__param_3];
	cvta.to.global.u64 	%rd1, %rd5;
	cvta.to.global.u64 	%rd2, %rd4;
	cvta.to.global.u64 	%rd8, %rd7;
	cvta.to.global.u64 	%rd3, %rd6;
	ld.global.u32 	%r1, [%rd3];
	ld.global.u32 	%r2, [%rd8];
	ld.global.u32 	%r3, [%rd8+4];
	mov.u32 	%r9, %tid.x;
	mov.u32 	%r10, %ctaid.x;
	mov.u32 	%r11, %ntid.x;
	mad.lo.s32 	%r4, %r10, %r11, %r9;
	mul.lo.s32 	%r12, %r3, %r2;
	setp.ge.s32 	%p1, %r4, %r12;
	@%p1 bra 	$L__BB0_8;
	ld.global.u32 	%r13, [%rd3+4];
	add.s32 	%r14, %r13, -1;
	cvt.rn.f32.s32 	%f3, %r14;
	add.s32 	%r15, %r1, -1;
	cvt.rn.f32.s32 	%f4, %r15;
	div.s32 	%r16, %r4, %r2;
	mul.lo.s32 	%r17, %r16, %r2;
	sub.s32 	%r18, %r4, %r17;
	cvt.rn.f32.s32 	%f5, %r18;
	cvt.f64.f32 	%fd1, %f5;
	add.f64 	%fd2, %fd1, 0d3FE0000000000000;
	cvt.rn.f32.s32 	%f6, %r2;
	cvt.rn.f32.s32 	%f7, %r1;
	div.rn.f32 	%f8, %f7, %f6;
	cvt.f64.f32 	%fd3, %f8;
	fma.rn.f64 	%fd4, %fd2, %fd3, 0dBFE0000000000000;
	cvt.rn.f32.f64 	%f1, %fd4;
	cvt.rn.f32.s32 	%f9, %r16;
	cvt.f64.f32 	%fd5, %f9;
	add.f64 	%fd6, %fd5, 0d3FE0000000000000;
	cvt.rn.f32.s32 	%f10, %r3;
	cvt.rn.f32.s32 	%f11, %r13;
	div.rn.f32 	%f12, %f11, %f10;
	cvt.f64.f32 	%fd7, %f12;
	fma.rn.f64 	%fd8, %fd6, %fd7, 0dBFE0000000000000;
	cvt.rn.f32.f64 	%f2, %fd8;
	cvt.rpi.f32.f32 	%f13, %f1;
	cvt.rzi.s32.f32 	%r19, %f13;
	cvt.rpi.f32.f32 	%f14, %f2;
	cvt.rzi.s32.f32 	%r20, %f14;
	cvt.rzi.s32.f32 	%r5, %f1;
	cvt.rn.f32.s32 	%f15, %r19;
	setp.lt.f32 	%p2, %f15, %f4;
	selp.f32 	%f16, %f15, %f4, %p2;
	cvt.rzi.s32.f32 	%r6, %f16;
	cvt.rzi.s32.f32 	%r21, %f2;
	cvt.rn.f32.s32 	%f17, %r20;
	setp.lt.f32 	%p3, %f17, %f3;
	selp.f32 	%f18, %f17, %f3, %p3;
	cvt.rzi.s32.f32 	%r22, %f18;
	setp.ne.s32 	%p4, %r6, %r5;
	setp.ne.s32 	%p5, %r22, %r21;
	or.pred  	%p6, %p4, %p5;
	@%p6 bra 	$L__BB0_3;
	mul.wide.s32 	%rd27, %r4, 12;
	add.s64 	%rd28, %rd1, %rd27;
	mad.lo.s32 	%r101, %r1, %r21, %r5;
	mul.wide.s32 	%rd29, %r101, 12;
	add.s64 	%rd30, %rd2, %rd29;
	ld.global.u32 	%r102, [%rd30];
	ld.global.u32 	%r103, [%rd30+4];
	ld.global.u32 	%r104, [%rd30+8];
	st.global.u32 	[%rd28], %r102;
	st.global.u32 	[%rd28+4], %r103;
	st.global.u32 	[%rd28+8], %r104;
	bra.uni 	$L__BB0_8;
$L__BB0_3:
	setp.ne.s32 	%p7, %r6, %r5;
	@%p7 bra 	$L__BB0_5;
	mad.lo.s32 	%r84, %r1, %r21, %r5;
	mul.wide.s32 	%rd21, %r84, 12;
	add.s64 	%rd22, %rd2, %rd21;
	ld.global.u32 	%r85, [%rd22];
	ld.global.u32 	%r86, [%rd22+4];
	ld.global.u32 	%r87, [%rd22+8];
	mad.lo.s32 	%r88, %r1, %r22, %r5;
	mul.wide.s32 	%rd23, %r88, 12;
	add.s64 	%rd24, %rd2, %rd23;
	ld.global.u32 	%r89, [%rd24];
	ld.global.u32 	%r90, [%rd24+4];
	ld.global.u32 	%r91, [%rd24+8];
	cvt.rn.f32.s32 	%f85, %r22;
	sub.f32 	%f86, %f85, %f2;
	cvt.rn.f32.s32 	%f87, %r85;
	mul.f32 	%f88, %f86, %f87;
	cvt.rzi.s32.f32 	%r92, %f88;
	cvt.rn.f32.s32 	%f89, %r86;
	mul.f32 	%f90, %f86, %f89;
	cvt.rzi.s32.f32 	%r93, %f90;
	cvt.rn.f32.s32 	%f91, %r87;
	mul.f32 	%f92, %f86, %f91;
	cvt.rzi.s32.f32 	%r94, %f92;
	cvt.rn.f32.s32 	%f93, %r21;
	sub.f32 	%f94, %f2, %f93;
	cvt.rn.f32.s32 	%f95, %r89;
	mul.f32 	%f96, %f94, %f95;
	cvt.rzi.s32.f32 	%r95, %f96;
	cvt.rn.f32.s32 	%f97, %r90;
	mul.f32 	%f98, %f94, %f97;
	cvt.rzi.s32.f32 	%r96, %f98;
	cvt.rn.f32.s32 	%f99, %r91;
	mul.f32 	%f100, %f94, %f99;
	cvt.rzi.s32.f32 	%r97, %f100;
	add.s32 	%r98, %r95, %r92;
	add.s32 	%r99, %r96, %r93;
	add.s32 	%r100, %r97, %r94;
	mul.wide.s32 	%rd25, %r4, 12;
	add.s64 	%rd26, %rd1, %rd25;
	st.global.u32 	[%rd26], %r98;
	st.global.u32 	[%rd26+4], %r99;
	st.global.u32 	[%rd26+8], %r100;
	bra.uni 	$L__BB0_8;
$L__BB0_5:
	setp.ne.s32 	%p8, %r22, %r21;
	@%p8 bra 	$L__BB0_7;
	mul.lo.s32 	%r66, %r1, %r21;
	add.s32 	%r67, %r66, %r5;
	mul.wide.s32 	%rd15, %r67, 12;
	add.s64 	%rd16, %rd2, %rd15;
	ld.global.u32 	%r68, [%rd16];
	ld.global.u32 	%r69, [%rd16+4];
	ld.global.u32 	%r70, [%rd16+8];
	add.s32 	%r71, %r66, %r6;
	mul.wide.s32 	%rd17, %r71, 12;
	add.s64 	%rd18, %rd2, %rd17;
	ld.global.u32 	%r72, [%rd18];
	ld.global.u32 	%r73, [%rd18+4];
	ld.global.u32 	%r74, [%rd18+8];
	cvt.rn.f32.s32 	%f69, %r6;
	sub.f32 	%f70, %f69, %f1;
	cvt.rn.f32.s32 	%f71, %r68;
	mul.f32 	%f72, %f70, %f71;
	cvt.rzi.s32.f32 	%r75, %f72;
	cvt.rn.f32.s32 	%f73, %r69;
	mul.f32 	%f74, %f70, %f73;
	cvt.rzi.s32.f32 	%r76, %f74;
	cvt.rn.f32.s32 	%f75, %r70;
	mul.f32 	%f76, %f70, %f75;
	cvt.rzi.s32.f32 	%r77, %f76;
	cvt.rn.f32.s32 	%f77, %r5;
	sub.f32 	%f78, %f1, %f77;
	cvt.rn.f32.s32 	%f79, %r72;
	mul.f32 	%f80, %f78, %f79;
	cvt.rzi.s32.f32 	%r78, %f80;
	cvt.rn.f32.s32 	%f81, %r73;
	mul.f32 	%f82, %f78, %f81;
	cvt.rzi.s32.f32 	%r79, %f82;
	cvt.rn.f32.s32 	%f83, %r74;
	mul.f32 	%f84, %f78, %f83;
	cvt.rzi.s32.f32 	%r80, %f84;
	add.s32 	%r81, %r78, %r75;
	add.s32 	%r82, %r79, %r76;
	add.s32 	%r83, %r80, %r77;
	mul.wide.s32 	%rd19, %r4, 12;
	add.s64 	%rd20, %rd1, %rd19;
	st.global.u32 	[%rd20], %r81;
	st.global.u32 	[%rd20+4], %r82;
	st.global.u32 	[%rd20+8], %r83;
	bra.uni 	$L__BB0_8;
$L__BB0_7:
	mad.lo.s32 	%r23, %r1, %r21, %r5;
	mad.lo.s32 	%r24, %r1, %r22, %r5;
	cvt.rn.f32.s32 	%f19, %r6;
	sub.f32 	%f20, %f19, %f1;
	sub.s32 	%r25, %r6, %r5;
	cvt.rn.f32.s32 	%f21, %r25;
	div.rn.f32 	%f22, %f20, %f21;
	mul.wide.s32 	%rd9, %r23, 12;
	add.s64 	%rd10, %rd2, %rd9;
	ld.global.u32 	%r26, [%rd10];
	cvt.rn.f32.s32 	%f23, %r26;
	mul.f32 	%f24, %f22, %f23;
	cvt.rzi.s32.f32 	%r27, %f24;
	ld.global.u32 	%r28, [%rd10+4];
	cvt.rn.f32.s32 	%f25, %r28;
	mul.f32 	%f26, %f22, %f25;
	cvt.rzi.s32.f32 	%r29, %f26;
	ld.global.u32 	%r30, [%rd10+8];
	cvt.rn.f32.s32 	%f27, %r30;
	mul.f32 	%f28, %f22, %f27;
	cvt.rzi.s32.f32 	%r31, %f28;
	cvt.rn.f32.s32 	%f29, %r5;
	sub.f32 	%f30, %f1, %f29;
	div.rn.f32 	%f31, %f30, %f21;
	ld.global.u32 	%r32, [%rd10+12];
	cvt.rn.f32.s32 	%f32, %r32;
	mul.f32 	%f33, %f31, %f32;
	cvt.rzi.s32.f32 	%r33, %f33;
	ld.global.u32 	%r34, [%rd10+16];
	cvt.rn.f32.s32 	%f34, %r34;
	mul.f32 	%f35, %f31, %f34;
	cvt.rzi.s32.f32 	%r35, %f35;
	ld.global.u32 	%r36, [%rd10+20];
	cvt.rn.f32.s32 	%f36, %r36;
	mul.f32 	%f37, %f31, %f36;
	cvt.rzi.s32.f32 	%r37, %f37;
	add.s32 	%r38, %r33, %r27;
	add.s32 	%r39, %r35, %r29;
	add.s32 	%r40, %r37, %r31;
	mul.wide.s32 	%rd11, %r24, 12;
	add.s64 	%rd12, %rd2, %rd11;
	ld.global.u32 	%r41, [%rd12];
	cvt.rn.f32.s32 	%f38, %r41;
	mul.f32 	%f39, %f22, %f38;
	cvt.rzi.s32.f32 	%r42, %f39;
	ld.global.u32 	%r43, [%rd12+4];
	cvt.rn.f32.s32 	%f40, %r43;
	mul.f32 	%f41, %f22, %f40;
	cvt.rzi.s32.f32 	%r44, %f41;
	ld.global.u32 	%r45, [%rd12+8];
	cvt.rn.f32.s32 	%f42, %r45;
	mul.f32 	%f43, %f22, %f42;
	cvt.rzi.s32.f32 	%r46, %f43;
	ld.global.u32 	%r47, [%rd12+12];
	cvt.rn.f32.s32 	%f44, %r47;
	mul.f32 	%f45, %f31, %f44;
	cvt.rzi.s32.f32 	%r48, %f45;
	ld.global.u32 	%r49, [%rd12+16];
	cvt.rn.f32.s32 	%f46, %r49;
	mul.f32 	%f47, %f31, %f46;
	cvt.rzi.s32.f32 	%r50, %f47;
	ld.global.u32 	%r51, [%rd12+20];
	cvt.rn.f32.s32 	%f48, %r51;
	mul.f32 	%f49, %f31, %f48;
	cvt.rzi.s32.f32 	%r52, %f49;
	add.s32 	%r53, %r48, %r42;
	add.s32 	%r54, %r50, %r44;
	add.s32 	%r55, %r52, %r46;
	cvt.rn.f32.s32 	%f50, %r22;
	sub.f32 	%f51, %f50, %f2;
	sub.s32 	%r56, %r22, %r21;
	cvt.rn.f32.s32 	%f52, %r56;
	div.rn.f32 	%f53, %f51, %f52;
	cvt.rn.f32.s32 	%f54, %r38;
	mul.f32 	%f55, %f53, %f54;
	cvt.rzi.s32.f32 	%r57, %f55;
	cvt.rn.f32.s32 	%f56, %r39;
	mul.f32 	%f57, %f53, %f56;
	cvt.rzi.s32.f32 	%r58, %f57;
	cvt.rn.f32.s32 	%f58, %r40;
	mul.f32 	%f59, %f53, %f58;
	cvt.rzi.s32.f32 	%r59, %f59;
	cvt.rn.f32.s32 	%f60, %r21;
	sub.f32 	%f61, %f2, %f60;
	div.rn.f32 	%f62, %f61, %f52;
	cvt.rn.f32.s32 	%f63, %r53;
	mul.f32 	%f64, %f62, %f63;
	cvt.rzi.s32.f32 	%r60, %f64;
	cvt.rn.f32.s32 	%f65, %r54;
	mul.f32 	%f66, %f62, %f65;
	cvt.rzi.s32.f32 	%r61, %f66;
	cvt.rn.f32.s32 	%f67, %r55;
	mul.f32 	%f68, %f62, %f67;
	cvt.rzi.s32.f32 	%r62, %f68;
	add.s32 	%r63, %r60, %r57;
	add.s32 	%r64, %r61, %r58;
	add.s32 	%r65, %r62, %r59;
	mul.wide.s32 	%rd13, %r4, 12;
	add.s64 	%rd14, %rd1, %rd13;
	st.global.u32 	[%rd14], %r63;
	st.global.u32 	[%rd14+4], %r64;
	st.global.u32 	[%rd14+8], %r65;
$L__BB0_8:
	ret;

}


// ===== COMPILED SASS (sm_100) =====

	.target	sm_100

	.elftype	@"ET_EXEC"


//--------------------- .note.nv.tkinfo           --------------------------
	.section	.note.nv.tkinfo,"",@"SHT_NOTE"
	.sectionflags	@"SHF_NOTE_NV_TKINFO"
	.tkinfo
        /*0018*/ 	.word	0x00000002
        /*0030*/ 	.string	""
        /*0030*/ 	.string	"ptxas"
        /*0030*/ 	.string	"Cuda compilation tools, release 13.0, V13.0.88"
        /*0030*/ 	.string	"Build cuda_13.0.r13.0/compiler.36424714_0"
        /*0030*/ 	.string	"-arch sm_100 -m 64 "



//--------------------- .note.nv.cuinfo           --------------------------
	.section	.note.nv.cuinfo,"",@"SHT_NOTE"
	.sectionflags	@"SHF_NOTE_NV_CUINFO"
        /*0018*/ 	.short	0x0002
        /*001a*/ 	.short	0x0064
        /*001c*/ 	.short	0x0082
	.zero		2


//--------------------- .nv.info                  --------------------------
	.section	.nv.info,"",@"SHT_CUDA_INFO"
	.align	4


	//----- nvinfo : EIATTR_REGCOUNT
	.align		4
        /*0000*/ 	.byte	0x04, 0x2f
        /*0002*/ 	.short	(.L_1 - .L_0)
	.align		4
.L_0:
        /*0004*/ 	.word	index@(_Z21bilinearInterpolationPK6CPixelPS_PK5SSizeS5_)
        /*0008*/ 	.word	0x0000001c


	//----- nvinfo : EIATTR_FRAME_SIZE
	.align		4
.L_1:
        /*000c*/ 	.byte	0x04, 0x11
        /*000e*/ 	.short	(.L_3 - .L_2)
	.align		4
.L_2:
        /*0010*/ 	.word	index@($__internal_0_$__cuda_sm3x_div_rn_noftz_f32_slowpath)
        /*0014*/ 	.word	0x00000000


	//----- nvinfo : EIATTR_FRAME_SIZE
	.align		4
.L_3:
        /*0018*/ 	.byte	0x04, 0x11
        /*001a*/ 	.short	(.L_5 - .L_4)
	.align		4
.L_4:
        /*001c*/ 	.word	index@(_Z21bilinearInterpolationPK6CPixelPS_PK5SSizeS5_)
        /*0020*/ 	.word	0x00000000


	//----- nvinfo : EIATTR_MIN_STACK_SIZE
	.align		4
.L_5:
        /*0024*/ 	.byte	0x04, 0x12
        /*0026*/ 	.short	(.L_7 - .L_6)
	.align		4
.L_6:
        /*0028*/ 	.word	index@(_Z21bilinearInterpolationPK6CPixelPS_PK5SSizeS5_)
        /*002c*/ 	.word	0x00000000
.L_7:


//--------------------- .nv.compat                --------------------------
	.section	.nv.compat,"",@"SHT_CUDA_COMPAT_INFO"
	.align	4
        /*0000*/ 	.byte	0x02, 0x09, 0x00, 0x00, 0x02, 0x02, 0x01, 0x00, 0x02, 0x05, 0x05, 0x00, 0x03, 0x07, 0x01, 0x01
        /*0010*/ 	.byte	0x02, 0x03, 0x00, 0x00, 0x02, 0x06, 0x01, 0x00, 0x04, 0x0b, 0x08, 0x00, 0x01, 0x00, 0x00, 0x00
        /*0020*/ 	.byte	0x00, 0x00, 0x00, 0x00


//--------------------- .nv.info._Z21bilinearInterpolationPK6CPixelPS_PK5SSizeS5_ --------------------------
	.section	.nv.info._Z21bilinearInterpolationPK6CPixelPS_PK5SSizeS5_,"",@"SHT_CUDA_INFO"
	.sectionflags	@""
	.align	4


	//----- nvinfo : EIATTR_CUDA_API_VERSION
	.align		4
        /*0000*/ 	.byte	0x04, 0x37
        /*0002*/ 	.short	(.L_9 - .L_8)
.L_8:
        /*0004*/ 	.word	0x00000082


	//----- nvinfo : EIATTR_KPARAM_INFO
	.align		4
.L_9:
        /*0008*/ 	.byte	0x04, 0x17
        /*000a*/ 	.short	(.L_11 - .L_10)
.L_10:
        /*000c*/ 	.word	0x00000000
        /*0010*/ 	.short	0x0003
        /*0012*/ 	.short	0x0018
        /*0014*/ 	.byte	0x00, 0xf5, 0x21, 0x00


	//----- nvinfo : EIATTR_KPARAM_INFO
	.align		4
.L_11:
        /*0018*/ 	.byte	0x04, 0x17
        /*001a*/ 	.short	(.L_13 - .L_12)
.L_12:
        /*001c*/ 	.word	0x00000000
        /*0020*/ 	.short	0x0002
        /*0022*/ 	.short	0x0010
        /*0024*/ 	.byte	0x00, 0xf5, 0x21, 0x00


	//----- nvinfo : EIATTR_KPARAM_INFO
	.align		4
.L_13:
        /*0028*/ 	.byte	0x04, 0x17
        /*002a*/ 	.short	(.L_15 - .L_14)
.L_14:
        /*002c*/ 	.word	0x00000000
        /*0030*/ 	.short	0x0001
        /*0032*/ 	.short	0x0008
        /*0034*/ 	.byte	0x00, 0xf5, 0x21, 0x00


	//----- nvinfo : EIATTR_KPARAM_INFO
	.align		4
.L_15:
        /*0038*/ 	.byte	0x04, 0x17
        /*003a*/ 	.short	(.L_17 - .L_16)
.L_16:
        /*003c*/ 	.word	0x00000000
        /*0040*/ 	.short	0x0000
        /*0042*/ 	.short	0x0000
        /*0044*/ 	.byte	0x00, 0xf5, 0x21, 0x00


	//----- nvinfo : EIATTR_SPARSE_MMA_MASK
	.align		4
.L_17:
        /*0048*/ 	.byte	0x03, 0x50
        /*004a*/ 	.short	0x0000


	//----- nvinfo : EIATTR_MAXREG_COUNT
	.align		4
        /*004c*/ 	.byte	0x03, 0x1b
        /*004e*/ 	.short	0x00ff


	//----- nvinfo : EIATTR_MERCURY_ISA_VERSION
	.align		4
        /*0050*/ 	.byte	0x03, 0x5f
        /*0052*/ 	.short	0x0101


	//----- nvinfo : EIATTR_VRC_CTA_INIT_COUNT
	.align		4
        /*0054*/ 	.byte	0x02, 0x4a
	.zero		1
	.zero		1


	//----- nvinfo : EIATTR_EXIT_INSTR_OFFSETS
	.align		4
        /*0058*/ 	.byte	0x04, 0x1c
        /*005a*/ 	.short	(.L_19 - .L_18)


	//   ....[0]....
.L_18:
        /*005c*/ 	.word	0x000000b0


	//   ....[1]....
        /*0060*/ 	.word	0x000006d0


	//   ....[2]....
        /*0064*/ 	.word	0x00000990


	//   ....[3]....
        /*0068*/ 	.word	0x00000c40


	//   ....[4]....
        /*006c*/ 	.word	0x000015b0


	//----- nvinfo : EIATTR_CRS_STACK_SIZE
	.align		4
.L_19:
        /*0070*/ 	.byte	0x04, 0x1e
        /*0072*/ 	.short	(.L_21 - .L_20)
.L_20:
        /*0074*/ 	.word	0x00000000


	//----- nvinfo : EIATTR_CBANK_PARAM_SIZE
	.align		4
.L_21:
        /*0078*/ 	.byte	0x03, 0x19
        /*007a*/ 	.short	0x0020


	//----- nvinfo : EIATTR_PARAM_CBANK
	.align		4
        /*007c*/ 	.byte	0x04, 0x0a
        /*007e*/ 	.short	(.L_23 - .L_22)
	.align		4
.L_22:
        /*0080*/ 	.word	index@(.nv.constant0._Z21bilinearInterpolationPK6CPixelPS_PK5SSizeS5_)
        /*0084*/ 	.short	0x0380
        /*0086*/ 	.short	0x0020


	//----- nvinfo : EIATTR_SW_WAR
	.align		4
.L_23:
        /*0088*/ 	.byte	0x04, 0x36
        /*008a*/ 	.short	(.L_25 - .L_24)
.L_24:
        /*008c*/ 	.word	0x00000008
.L_25:


//--------------------- .nv.callgraph             --------------------------
	.section	.nv.callgraph,"",@"SHT_CUDA_CALLGRAPH"
	.align	4
	.sectionentsize	8
	.align		4
        /*0000*/ 	.word	0x00000000
	.align		4
        /*0004*/ 	.word	0xffffffff
	.align		4
        /*0008*/ 	.word	0x00000000
	.align		4
        /*000c*/ 	.word	0xfffffffe
	.align		4
        /*0010*/ 	.word	0x00000000
	.align		4
        /*0014*/ 	.word	0xfffffffd
	.align		4
        /*0018*/ 	.word	0x00000000
	.align		4
        /*001c*/ 	.word	0xfffffffc


//--------------------- .text._Z21bilinearInterpolationPK6CPixelPS_PK5SSizeS5_ --------------------------
	.section	.text._Z21bilinearInterpolationPK6CPixelPS_PK5SSizeS5_,"ax",@progbits
	.align	128
        .global         _Z21bilinearInterpolationPK6CPixelPS_PK5SSizeS5_
        .type           _Z21bilinearInterpolationPK6CPixelPS_PK5SSizeS5_,@function
        .size           _Z21bilinearInterpolationPK6CPixelPS_PK5SSizeS5_,(.L_x_25 - _Z21bilinearInterpolationPK6CPixelPS_PK5SSizeS5_)
        .other          _Z21bilinearInterpolationPK6CPixelPS_PK5SSizeS5_,@"STO_CUDA_ENTRY STV_DEFAULT"
_Z21bilinearInterpolationPK6CPixelPS_PK5SSizeS5_:
.text._Z21bilinearInterpolationPK6CPixelPS_PK5SSizeS5_:
[----:B------:R-:W-:Y:S08]  /*0000*/  LDC R1, c[0x0][0x37c] ;  /* 0x0000df00ff017b82 */ /* 0x000ff00000000800 */
[----:B------:R-:W0:Y:S01]  /*0010*/  LDC.64 R4, c[0x0][0x398] ;  /* 0x0000e600ff047b82 */ /* 0x000e220000000a00 */
[----:B------:R-:W0:Y:S02]  /*0020*/  LDCU.64 UR4, c[0x0][0x358] ;  /* 0x00006b00ff0477ac */ /* 0x000e240008000a00 */
[----:B0-----:R-:W2:Y:S04]  /*0030*/  LDG.E R3, desc[UR4][R4.64] ;  /* 0x0000000404037981 */ /* 0x001ea8000c1e1900 */
[----:B------:R-:W2:Y:S01]  /*0040*/  LDG.E R6, desc[UR4][R4.64+0x4] ;  /* 0x0000040404067981 */ /* 0x000ea2000c1e1900 */
[----:B------:R-:W0:Y:S01]  /*0050*/  S2UR UR6, SR_CTAID.X ;  /* 0x00000000000679c3 */ /* 0x000e220000002500 */
[----:B------:R-:W0:Y:S07]  /*0060*/  S2R R8, SR_TID.X ;  /* 0x0000000000087919 */ /* 0x000e2e0000002100 */
[----:B------:R-:W0:Y:S02]  /*0070*/  LDC R7, c[0x0][0x360] ;  /* 0x0000d800ff077b82 */ /* 0x000e240000000800 */
[----:B0-----:R-:W-:-:S02]  /*0080*/  IMAD R8, R7, UR6, R8 ;  /* 0x0000000607087c24 */ /* 0x001fc4000f8e0208 */
[----:B--2---:R-:W-:-:S05]  /*0090*/  IMAD R7, R3, R6, RZ ;  /* 0x0000000603077224 */ /* 0x004fca00078e02ff */
[----:B------:R-:W-:-:S13]  /*00a0*/  ISETP.GE.AND P0, PT, R8, R7, PT ;  /* 0x000000070800720c */ /* 0x000fda0003f06270 */
[----:B------:R-:W-:Y:S05]  /*00b0*/  @P0 EXIT ;  /* 0x000000000000094d */ /* 0x000fea0003800000 */
[----:B------:R-:W0:Y:S02]  /*00c0*/  LDC.64 R10, c[0x0][0x390] ;  /* 0x0000e400ff0a7b82 */ /* 0x000e240000000a00 */
[----:B0-----:R-:W2:Y:S01]  /*00d0*/  LDG.E R16, desc[UR4][R10.64] ;  /* 0x000000040a107981 */ /* 0x001ea2000c1e1900 */
[-C--:B------:R-:W-:Y:S02]  /*00e0*/  IABS R7, R3.reuse ;  /* 0x0000000300077213 */ /* 0x080fe40000000000 */
[----:B------:R-:W-:Y:S01]  /*00f0*/  IABS R9, R3 ;  /* 0x0000000300097213 */ /* 0x000fe20000000000 */
[----:B------:R0:W5:Y:S01]  /*0100*/  LDG.E R4, desc[UR4][R10.64+0x4] ;  /* 0x000004040a047981 */ /* 0x000162000c1e1900 */
[----:B------:R-:W1:Y:S08]  /*0110*/  I2F.RP R0, R7 ;  /* 0x0000000700007306 */ /* 0x000e700000209400 */
[----:B-1----:R-:W1:Y:S02]  /*0120*/  MUFU.RCP R0, R0 ;  /* 0x0000000000007308 */ /* 0x002e640000001000 */
[----:B-1----:R-:W-:-:S02]  /*0130*/  VIADD R12, R0, 0xffffffe ;  /* 0x0ffffffe000c7836 */ /* 0x002fc40000000000 */
[----:B------:R-:W-:Y:S01]  /*0140*/  IMAD.MOV R0, RZ, RZ, -R9 ;  /* 0x000000ffff007224 */ /* 0x000fe200078e0a09 */
[----:B------:R-:W-:-:S03]  /*0150*/  I2FP.F32.S32 R9, R3 ;  /* 0x0000000300097245 */ /* 0x000fc60000201400 */
[----:B------:R1:W3:Y:S02]  /*0160*/  F2I.FTZ.U32.TRUNC.NTZ R13, R12 ;  /* 0x0000000c000d7305 */ /* 0x0002e4000021f000 */
[----:B-1----:R-:W-:Y:S02]  /*0170*/  HFMA2 R12, -RZ, RZ, 0, 0 ;  /* 0x00000000ff0c7431 */ /* 0x002fe400000001ff */
[----:B---3--:R-:W-:-:S04]  /*0180*/  IMAD.MOV R2, RZ, RZ, -R13 ;  /* 0x000000ffff027224 */ /* 0x008fc800078e0a0d */
[----:B------:R-:W-:Y:S01]  /*0190*/  IMAD R5, R2, R7, RZ ;  /* 0x0000000702057224 */ /* 0x000fe200078e02ff */
[----:B------:R-:W-:-:S03]  /*01a0*/  IABS R2, R8 ;  /* 0x0000000800027213 */ /* 0x000fc60000000000 */
[----:B------:R-:W-:-:S06]  /*01b0*/  IMAD.HI.U32 R13, R13, R5, R12 ;  /* 0x000000050d0d7227 */ /* 0x000fcc00078e000c */
[----:B------:R-:W-:-:S04]  /*01c0*/  IMAD.HI.U32 R5, R13, R2, RZ ;  /* 0x000000020d057227 */ /* 0x000fc800078e00ff */
[----:B------:R-:W-:Y:S02]  /*01d0*/  IMAD R0, R5, R0, R2 ;  /* 0x0000000005007224 */ /* 0x000fe400078e0202 */
[----:B------:R-:W1:Y:S03]  /*01e0*/  MUFU.RCP R2, R9 ;  /* 0x0000000900027308 */ /* 0x000e660000001000 */
[----:B------:R-:W-:-:S13]  /*01f0*/  ISETP.GT.U32.AND P2, PT, R7, R0, PT ;  /* 0x000000000700720c */ /* 0x000fda0003f44070 */
[----:B------:R-:W-:Y:S01]  /*0200*/  @!P2 IMAD.IADD R0, R0, 0x1, -R7 ;  /* 0x000000010000a824 */ /* 0x000fe200078e0a07 */
[----:B------:R-:W-:Y:S02]  /*0210*/  @!P2 IADD3 R5, PT, PT, R5, 0x1, RZ ;  /* 0x000000010505a810 */ /* 0x000fe40007ffe0ff */
[----:B------:R-:W-:Y:S02]  /*0220*/  ISETP.NE.AND P2, PT, R3, RZ, PT ;  /* 0x000000ff0300720c */ /* 0x000fe40003f45270 */
[----:B------:R-:W-:Y:S01]  /*0230*/  ISETP.GE.U32.AND P0, PT, R0, R7, PT ;  /* 0x000000070000720c */ /* 0x000fe20003f06070 */
[----:B-1----:R-:W-:Y:S01]  /*0240*/  FFMA R7, -R9, R2, 1 ;  /* 0x3f80000009077423 */ /* 0x002fe20000000102 */
[----:B------:R-:W-:-:S03]  /*0250*/  LOP3.LUT R0, R8, R3, RZ, 0x3c, !PT ;  /* 0x0000000308007212 */ /* 0x000fc600078e3cff */
[----:B------:R-:W-:Y:S01]  /*0260*/  FFMA R7, R2, R7, R2 ;  /* 0x0000000702077223 */ /* 0x000fe20000000002 */
[----:B------:R-:W-:-:S07]  /*0270*/  ISETP.GE.AND P1, PT, R0, RZ, PT ;  /* 0x000000ff0000720c */ /* 0x000fce0003f26270 */
[----:B------:R-:W-:-:S06]  /*0280*/  @P0 VIADD R5, R5, 0x1 ;  /* 0x0000000105050836 */ /* 0x000fcc0000000000 */
[----:B------:R-:W-:Y:S01]  /*0290*/  @!P1 IMAD.MOV R5, RZ, RZ, -R5 ;  /* 0x000000ffff059224 */ /* 0x000fe200078e0a05 */
[----:B------:R-:W-:-:S04]  /*02a0*/  @!P2 LOP3.LUT R5, RZ, R3, RZ, 0x33, !PT ;  /* 0x00000003ff05a212 */ /* 0x000fc800078e33ff */
[----:B------:R-:W-:-:S05]  /*02b0*/  IADD3 R0, PT, PT, -R5, RZ, RZ ;  /* 0x000000ff05007210 */ /* 0x000fca0007ffe1ff */
[----:B------:R-:W-:-:S05]  /*02c0*/  IMAD R3, R3, R0, R8 ;  /* 0x0000000003037224 */ /* 0x000fca00078e0208 */
[----:B------:R-:W-:-:S04]  /*02d0*/  I2FP.F32.S32 R3, R3 ;  /* 0x0000000300037245 */ /* 0x000fc80000201400 */
[----:B------:R-:W1:Y:S02]  /*02e0*/  F2F.F64.F32 R12, R3 ;  /* 0x00000003000c7310 */ /* 0x000e640000201800 */
[----:B-1----:R-:W-:Y:S01]  /*02f0*/  DADD R12, R12, 0.5 ;  /* 0x3fe000000c0c7429 */ /* 0x002fe20000000000 */
[----:B--2---:R-:W-:-:S05]  /*0300*/  I2FP.F32.S32 R0, R16 ;  /* 0x0000001000007245 */ /* 0x004fca0000201400 */
[----:B------:R-:W1:Y:S01]  /*0310*/  FCHK P0, R0, R9 ;  /* 0x0000000900007302 */ /* 0x000e620000000000 */
[----:B------:R-:W-:-:S04]  /*0320*/  FFMA R2, R0, R7, RZ ;  /* 0x0000000700027223 */ /* 0x000fc800000000ff */
[----:B0-----:R-:W-:-:S04]  /*0330*/  FFMA R10, -R9, R2, R0 ;  /* 0x00000002090a7223 */ /* 0x001fc80000000100 */
[----:B------:R-:W-:Y:S01]  /*0340*/  FFMA R2, R7, R10, R2 ;  /* 0x0000000a07027223 */ /* 0x000fe20000000002 */
[----:B-1----:R-:W-:Y:S06]  /*0350*/  @!P0 BRA `(.L_x_0) ;  /* 0x00000000000c8947 */ /* 0x002fec0003800000 */
[----:B------:R-:W-:-:S07]  /*0360*/  MOV R10, 0x380 ;  /* 0x00000380000a7802 */ /* 0x000fce0000000f00 */
[----:B-----5:R-:W-:Y:S05]  /*0370*/  CALL.REL.NOINC `($__internal_0_$__cuda_sm3x_div_rn_noftz_f32_slowpath) ;  /* 0x0000001000907944 */ /* 0x020fea0003c00000 */
[----:B------:R-:W-:-:S07]  /*0380*/  IMAD.MOV.U32 R2, RZ, RZ, R0 ;  /* 0x000000ffff027224 */ /* 0x000fce00078e0000 */
.L_x_0:
[----:B------:R-:W0:Y:S01]  /*0390*/  F2F.F64.F32 R2, R2 ;  /* 0x0000000200027310 */ /* 0x000e220000201800 */
[----:B------:R-:W-:Y:S02]  /*03a0*/  I2FP.F32.S32 R9, R6 ;  /* 0x0000000600097245 */ /* 0x000fe40000201400 */
[----:B------:R-:W-:Y:S01]  /*03b0*/  I2FP.F32.S32 R6, R5 ;  /* 0x0000000500067245 */ /* 0x000fe20000201400 */
[----:B-----5:R-:W-:Y:S01]  /*03c0*/  VIADD R5, R4, 0xffffffff ;  /* 0xffffffff04057836 */ /* 0x020fe20000000000 */
[----:B------:R-:W-:Y:S02]  /*03d0*/  I2FP.F32.S32 R0, R4 ;  /* 0x0000000400007245 */ /* 0x000fe40000201400 */
[----:B------:R-:W-:Y:S01]  /*03e0*/  IADD3 R4, PT, PT, R16, -0x1, RZ ;  /* 0xffffffff10047810 */ /* 0x000fe20007ffe0ff */
[----:B------:R-:W1:Y:S01]  /*03f0*/  MUFU.RCP R10, R9 ;  /* 0x00000009000a7308 */ /* 0x000e620000001000 */
[----:B------:R-:W-:Y:S02]  /*0400*/  I2FP.F32.S32 R5, R5 ;  /* 0x0000000500057245 */ /* 0x000fe40000201400 */
[----:B------:R-:W-:Y:S01]  /*0410*/  I2FP.F32.S32 R4, R4 ;  /* 0x0000000400047245 */ /* 0x000fe20000201400 */
[----:B0-----:R-:W-:-:S04]  /*0420*/  DFMA R12, R12, R2, -0.5 ;  /* 0xbfe000000c0c742b */ /* 0x001fc80000000002 */
[----:B------:R-:W0:Y:S08]  /*0430*/  F2F.F64.F32 R6, R6 ;  /* 0x0000000600067310 */ /* 0x000e300000201800 */
[----:B------:R-:W2:Y:S01]  /*0440*/  FCHK P0, R0, R9 ;  /* 0x0000000900007302 */ /* 0x000ea20000000000 */
[----:B-1----:R-:W-:-:S04]  /*0450*/  FFMA R3, -R9, R10, 1 ;  /* 0x3f80000009037423 */ /* 0x002fc8000000010a */
[----:B------:R-:W-:Y:S01]  /*0460*/  FFMA R3, R10, R3, R10 ;  /* 0x000000030a037223 */ /* 0x000fe2000000000a */
[----:B0-----:R-:W-:Y:S02]  /*0470*/  DADD R6, R6, 0.5 ;  /* 0x3fe0000006067429 */ /* 0x001fe40000000000 */
[----:B------:R0:W1:Y:S01]  /*0480*/  F2F.F32.F64 R12, R12 ;  /* 0x0000000c000c7310 */ /* 0x0000620000301000 */
[----:B------:R-:W-:-:S04]  /*0490*/  FFMA R10, R0, R3, RZ ;  /* 0x00000003000a7223 */ /* 0x000fc800000000ff */
[----:B------:R-:W-:-:S04]  /*04a0*/  FFMA R2, -R9, R10, R0 ;  /* 0x0000000a09027223 */ /* 0x000fc80000000100 */
[----:B------:R-:W-:Y:S01]  /*04b0*/  FFMA R10, R3, R2, R10 ;  /* 0x00000002030a7223 */ /* 0x000fe2000000000a */
[----:B0-2---:R-:W-:Y:S06]  /*04c0*/  @!P0 BRA `(.L_x_1) ;  /* 0x00000000000c8947 */ /* 0x005fec0003800000 */
[----:B------:R-:W-:-:S07]  /*04d0*/  MOV R10, 0x4f0 ;  /* 0x000004f0000a7802 */ /* 0x000fce0000000f00 */
[----:B-1----:R-:W-:Y:S05]  /*04e0*/  CALL.REL.NOINC `($__internal_0_$__cuda_sm3x_div_rn_noftz_f32_slowpath) ;  /* 0x0000001000347944 */ /* 0x002fea0003c00000 */
[----:B------:R-:W-:-:S07]  /*04f0*/  IMAD.MOV.U32 R10, RZ, RZ, R0 ;  /* 0x000000ffff0a7224 */ /* 0x000fce00078e0000 */
.L_x_1:
[----:B------:R-:W0:Y:S08]  /*0500*/  F2F.F64.F32 R2, R10 ;  /* 0x0000000a00027310 */ /* 0x000e300000201800 */
[----:B-1----:R-:W1:Y:S01]  /*0510*/  F2I.CEIL.NTZ R0, R12 ;  /* 0x0000000c00007305 */ /* 0x002e62000020b100 */
[----:B0-----:R-:W-:-:S07]  /*0520*/  DFMA R2, R6, R2, -0.5 ;  /* 0xbfe000000602742b */ /* 0x001fce0000000002 */
[----:B------:R-:W-:Y:S01]  /*0530*/  F2I.TRUNC.NTZ R13, R12 ;  /* 0x0000000c000d7305 */ /* 0x000fe2000020f100 */
[----:B-1----:R-:W-:-:S07]  /*0540*/  I2FP.F32.S32 R9, R0 ;  /* 0x0000000000097245 */ /* 0x002fce0000201400 */
[----:B------:R-:W0:Y:S08]  /*0550*/  F2F.F32.F64 R7, R2 ;  /* 0x0000000200077310 */ /* 0x000e300000301000 */
[----:B0-----:R-:W0:Y:S02]  /*0560*/  F2I.CEIL.NTZ R6, R7 ;  /* 0x0000000700067305 */ /* 0x001e24000020b100 */
[----:B0-----:R-:W-:-:S06]  /*0570*/  I2FP.F32.S32 R14, R6 ;  /* 0x00000006000e7245 */ /* 0x001fcc0000201400 */
[----:B------:R-:W-:Y:S01]  /*0580*/  F2I.TRUNC.NTZ R6, R7 ;  /* 0x0000000700067305 */ /* 0x000fe2000020f100 */
[----:B------:R-:W-:-:S04]  /*0590*/  FSETP.GEU.AND P0, PT, R14, R5, PT ;  /* 0x000000050e00720b */ /* 0x000fc80003f0e000 */
[----:B------:R-:W-:Y:S02]  /*05a0*/  FSEL R5, R14, R5, !P0 ;  /* 0x000000050e057208 */ /* 0x000fe40004000000 */
[----:B------:R-:W-:-:S04]  /*05b0*/  FSETP.GEU.AND P0, PT, R9, R4, PT ;  /* 0x000000040900720b */ /* 0x000fc80003f0e000 */
[----:B------:R-:W-:Y:S01]  /*05c0*/  FSEL R0, R9, R4, !P0 ;  /* 0x0000000409007208 */ /* 0x000fe20004000000 */
[----:B------:R-:W0:Y:S08]  /*05d0*/  F2I.TRUNC.NTZ R5, R5 ;  /* 0x0000000500057305 */ /* 0x000e30000020f100 */
[----:B------:R-:W1:Y:S01]  /*05e0*/  F2I.TRUNC.NTZ R0, R0 ;  /* 0x0000000000007305 */ /* 0x000e62000020f100 */
[----:B0-----:R-:W-:-:S04]  /*05f0*/  ISETP.NE.AND P0, PT, R5, R6, PT ;  /* 0x000000060500720c */ /* 0x001fc80003f05270 */
[----:B-1----:R-:W-:-:S13]  /*0600*/  ISETP.NE.OR P1, PT, R0, R13, P0 ;  /* 0x0000000d0000720c */ /* 0x002fda0000725670 */
[----:B------:R-:W-:Y:S05]  /*0610*/  @P1 BRA `(.L_x_2) ;  /* 0x0000000000301947 */ /* 0x000fea0003800000 */
[----:B------:R-:W0:Y:S01]  /*0620*/  LDC.64 R2, c[0x0][0x380] ;  /* 0x0000e000ff027b82 */ /* 0x000e220000000a00 */
[----:B------:R-:W-:-:S07]  /*0630*/  IMAD R13, R16, R6, R13 ;  /* 0x00000006100d7224 */ /* 0x000fce00078e020d */
[----:B------:R-:W1:Y:S01]  /*0640*/  LDC.64 R4, c[0x0][0x388] ;  /* 0x0000e200ff047b82 */ /* 0x000e620000000a00 */
[----:B0-----:R-:W-:-:S05]  /*0650*/  IMAD.WIDE R2, R13, 0xc, R2 ;  /* 0x0000000c0d027825 */ /* 0x001fca00078e0202 */
[----:B------:R-:W2:Y:S04]  /*0660*/  LDG.E R7, desc[UR4][R2.64] ;  /* 0x0000000402077981 */ /* 0x000ea8000c1e1900 */
[----:B------:R-:W3:Y:S04]  /*0670*/  LDG.E R11, desc[UR4][R2.64+0x4] ;  /* 0x00000404020b7981 */ /* 0x000ee8000c1e1900 */
[----:B------:R-:W4:Y:S01]  /*0680*/  LDG.E R13, desc[UR4][R2.64+0x8] ;  /* 0x00000804020d7981 */ /* 0x000f22000c1e1900 */
[----:B-1----:R-:W-:-:S05]  /*0690*/  IMAD.WIDE R8, R8, 0xc, R4 ;  /* 0x0000000c08087825 */ /* 0x002fca00078e0204 */
[----:B--2---:R-:W-:Y:S04]  /*06a0*/  STG.E desc[UR4][R8.64], R7 ;  /* 0x0000000708007986 */ /* 0x004fe8000c101904 */
[----:B---3--:R-:W-:Y:S04]  /*06b0*/  STG.E desc[UR4][R8.64+0x4], R11 ;  /* 0x0000040b08007986 */ /* 0x008fe8000c101904 */
[----:B----4-:R-:W-:Y:S01]  /*06c0*/  STG.E desc[UR4][R8.64+0x8], R13 ;  /* 0x0000080d08007986 */ /* 0x010fe2000c101904 */
[----:B------:R-:W-:Y:S05]  /*06d0*/  EXIT ;  /* 0x000000000000794d */ /* 0x000fea0003800000 */
.L_x_2:
[----:B------:R-:W-:-:S13]  /*06e0*/  ISETP.NE.AND P1, PT, R0, R13, PT ;  /* 0x0000000d0000720c */ /* 0x000fda0003f25270 */
[----:B------:R-:W-:Y:S05]  /*06f0*/  @P1 BRA `(.L_x_3) ;  /* 0x0000000000a81947 */ /* 0x000fea0003800000 */
[----:B------:R-:W0:Y:S01]  /*0700*/  LDC.64 R10, c[0x0][0x380] ;  /* 0x0000e000ff0a7b82 */ /* 0x000e220000000a00 */
[C-C-:B------:R-:W-:Y:S02]  /*0710*/  IMAD R3, R16.reuse, R5, R13.reuse ;  /* 0x0000000510037224 */ /* 0x140fe400078e020d */
[----:B------:R-:W-:Y:S02]  /*0720*/  IMAD R9, R16, R6, R13 ;  /* 0x0000000610097224 */ /* 0x000fe400078e020d */
[----:B0-----:R-:W-:-:S04]  /*0730*/  IMAD.WIDE R2, R3, 0xc, R10 ;  /* 0x0000000c03027825 */ /* 0x001fc800078e020a */
[----:B------:R-:W-:Y:S01]  /*0740*/  IMAD.WIDE R10, R9, 0xc, R10 ;  /* 0x0000000c090a7825 */ /* 0x000fe200078e020a */
[----:B------:R-:W2:Y:S04]  /*0750*/  LDG.E R12, desc[UR4][R2.64] ;  /* 0x00000004020c7981 */ /* 0x000ea8000c1e1900 */
[----:B------:R-:W3:Y:S04]  /*0760*/  LDG.E R14, desc[UR4][R2.64+0x4] ;  /* 0x00000404020e7981 */ /* 0x000ee8000c1e1900 */
[----:B------:R0:W4:Y:S04]  /*0770*/  LDG.E R13, desc[UR4][R2.64+0x8] ;  /* 0x00000804020d7981 */ /* 0x000128000c1e1900 */
[----:B------:R-:W5:Y:S04]  /*0780*/  LDG.E R0, desc[UR4][R10.64] ;  /* 0x000000040a007981 */ /* 0x000f68000c1e1900 */
[----:B------:R-:W5:Y:S04]  /*0790*/  LDG.E R4, desc[UR4][R10.64+0x4] ;  /* 0x000004040a047981 */ /* 0x000f68000c1e1900 */
[----:B------:R-:W5:Y:S01]  /*07a0*/  LDG.E R9, desc[UR4][R10.64+0x8] ;  /* 0x000008040a097981 */ /* 0x000f62000c1e1900 */
[----:B------:R-:W-:-:S02]  /*07b0*/  I2FP.F32.S32 R6, R6 ;  /* 0x0000000600067245 */ /* 0x000fc40000201400 */
[----:B0-----:R-:W-:-:S03]  /*07c0*/  I2FP.F32.S32 R2, R5 ;  /* 0x0000000500027245 */ /* 0x001fc60000201400 */
[C---:B------:R-:W-:Y:S02]  /*07d0*/  FADD R6, R7.reuse, -R6 ;  /* 0x8000000607067221 */ /* 0x040fe40000000000 */
[----:B------:R-:W-:Y:S02]  /*07e0*/  FADD R7, -R7, R2 ;  /* 0x0000000207077221 */ /* 0x000fe40000000100 */
[----:B------:R-:W0:Y:S02]  /*07f0*/  LDC.64 R2, c[0x0][0x388] ;  /* 0x0000e200ff027b82 */ /* 0x000e240000000a00 */
[----:B0-----:R-:W-:Y:S01]  /*0800*/  IMAD.WIDE R2, R8, 0xc, R2 ;  /* 0x0000000c08027825 */ /* 0x001fe200078e0202 */
[----:B--2---:R-:W-:Y:S02]  /*0810*/  I2FP.F32.S32 R15, R12 ;  /* 0x0000000c000f7245 */ /* 0x004fe40000201400 */
[----:B---3--:R-:W-:-:S03]  /*0820*/  I2FP.F32.S32 R17, R14 ;  /* 0x0000000e00117245 */ /* 0x008fc60000201400 */
[C---:B------:R-:W-:Y:S01]  /*0830*/  FMUL R15, R6.reuse, R15 ;  /* 0x0000000f060f7220 */ /* 0x040fe20000400000 */
[----:B----4-:R-:W-:Y:S01]  /*0840*/  I2FP.F32.S32 R13, R13 ;  /* 0x0000000d000d7245 */ /* 0x010fe20000201400 */
[----:B------:R-:W-:-:S04]  /*0850*/  FMUL R17, R6, R17 ;  /* 0x0000001106117220 */ /* 0x000fc80000400000 */
[----:B------:R-:W-:Y:S01]  /*0860*/  F2I.TRUNC.NTZ R15, R15 ;  /* 0x0000000f000f7305 */ /* 0x000fe2000020f100 */
[----:B-----5:R-:W-:Y:S01]  /*0870*/  I2FP.F32.S32 R0, R0 ;  /* 0x0000000000007245 */ /* 0x020fe20000201400 */
[----:B------:R-:W-:Y:S01]  /*0880*/  FMUL R13, R6, R13 ;  /* 0x0000000d060d7220 */ /* 0x000fe20000400000 */
[----:B------:R-:W-:-:S03]  /*0890*/  I2FP.F32.S32 R4, R4 ;  /* 0x0000000400047245 */ /* 0x000fc60000201400 */
[C---:B------:R-:W-:Y:S02]  /*08a0*/  FMUL R0, R7.reuse, R0 ;  /* 0x0000000007007220 */ /* 0x040fe40000400000 */
[----:B------:R-:W-:Y:S01]  /*08b0*/  F2I.TRUNC.NTZ R17, R17 ;  /* 0x0000001100117305 */ /* 0x000fe2000020f100 */
[----:B------:R-:W-:Y:S01]  /*08c0*/  I2FP.F32.S32 R6, R9 ;  /* 0x0000000900067245 */ /* 0x000fe20000201400 */
[----:B------:R-:W-:-:S04]  /*08d0*/  FMUL R4, R7, R4 ;  /* 0x0000000407047220 */ /* 0x000fc80000400000 */
[----:B------:R-:W-:Y:S02]  /*08e0*/  FMUL R6, R7, R6 ;  /* 0x0000000607067220 */ /* 0x000fe40000400000 */
[----:B------:R-:W-:Y:S08]  /*08f0*/  F2I.TRUNC.NTZ R13, R13 ;  /* 0x0000000d000d7305 */ /* 0x000ff0000020f100 */
[----:B------:R-:W0:Y:S08]  /*0900*/  F2I.TRUNC.NTZ R0, R0 ;  /* 0x0000000000007305 */ /* 0x000e30000020f100 */
[----:B------:R-:W1:Y:S01]  /*0910*/  F2I.TRUNC.NTZ R4, R4 ;  /* 0x0000000400047305 */ /* 0x000e62000020f100 */
[----:B0-----:R-:W-:-:S07]  /*0920*/  IMAD.IADD R15, R0, 0x1, R15 ;  /* 0x00000001000f7824 */ /* 0x001fce00078e020f */
[----:B------:R-:W0:Y:S01]  /*0930*/  F2I.TRUNC.NTZ R6, R6 ;  /* 0x0000000600067305 */ /* 0x000e22000020f100 */
[----:B------:R-:W-:Y:S01]  /*0940*/  STG.E desc[UR4][R2.64], R15 ;  /* 0x0000000f02007986 */ /* 0x000fe2000c101904 */
[----:B-1----:R-:W-:-:S05]  /*0950*/  IADD3 R17, PT, PT, R4, R17, RZ ;  /* 0x0000001104117210 */ /* 0x002fca0007ffe0ff */
[----:B------:R-:W-:Y:S01]  /*0960*/  STG.E desc[UR4][R2.64+0x4], R17 ;  /* 0x0000041102007986 */ /* 0x000fe2000c101904 */
[----:B0-----:R-:W-:-:S05]  /*0970*/  IMAD.IADD R13, R6, 0x1, R13 ;  /* 0x00000001060d7824 */ /* 0x001fca00078e020d */
[----:B------:R-:W-:Y:S01]  /*0980*/  STG.E desc[UR4][R2.64+0x8], R13 ;  /* 0x0000080d02007986 */ /* 0x000fe2000c101904 */
[----:B------:R-:W-:Y:S05]  /*0990*/  EXIT ;  /* 0x000000000000794d */ /* 0x000fea0003800000 */
.L_x_3:
[----:B------:R-:W-:Y:S05]  /*09a0*/  @P0 BRA `(.L_x_4) ;  /* 0x0000000000a80947 */ /* 0x000fea0003800000 */
[----:B------:R-:W0:Y:S01]  /*09b0*/  LDC.64 R4, c[0x0][0x380] ;  /* 0x0000e000ff047b82 */ /* 0x000e220000000a00 */
[CC--:B------:R-:W-:Y:S02]  /*09c0*/  IMAD R3, R16.reuse, R6.reuse, R0 ;  /* 0x0000000610037224 */ /* 0x0c0fe400078e0200 */
        /* <DEDUP_REMOVED lines=8> */
[----:B------:R5:W5:Y:S01]  /*0a50*/  LDG.E R9, desc[UR4][R4.64+0x8] ;  /* 0x0000080404097981 */ /* 0x000b62000c1e1900 */
        /* <DEDUP_REMOVED lines=31> */
.L_x_4:
[--C-:B------:R-:W-:Y:S01]  /*0c50*/  IMAD.IADD R9, R0, 0x1, -R13.reuse ;  /* 0x0000000100097824 */ /* 0x100fe200078e0a0d */
[----:B------:R-:W-:Y:S01]  /*0c60*/  I2FP.F32.S32 R11, R0 ;  /* 0x00000000000b7245 */ /* 0x000fe20000201400 */
[----:B------:R-:W-:Y:S01]  /*0c70*/  BSSY.RECONVERGENT B0, `(.L_x_5) ;  /* 0x0000010000007945 */ /* 0x000fe20003800200 */
[----:B------:R-:W-:Y:S02]  /*0c80*/  IMAD R14, R16, R6, R13 ;  /* 0x00000006100e7224 */ /* 0x000fe400078e020d */
[----:B------:R-:W-:Y:S01]  /*0c90*/  I2FP.F32.S32 R9, R9 ;  /* 0x0000000900097245 */ /* 0x000fe20000201400 */
[----:B------:R-:W-:Y:S01]  /*0ca0*/  FADD R0, -R12, R11 ;  /* 0x0000000b0c007221 */ /* 0x000fe20000000100 */
[----:B------:R-:W-:Y:S02]  /*0cb0*/  IMAD R11, R16, R5, R13 ;  /* 0x00000005100b7224 */ /* 0x000fe400078e020d */
[----:B------:R-:W0:Y:S08]  /*0cc0*/  MUFU.RCP R2, R9 ;  /* 0x0000000900027308 */ /* 0x000e300000001000 */
[----:B------:R-:W1:Y:S01]  /*0cd0*/  FCHK P0, R0, R9 ;  /* 0x0000000900007302 */ /* 0x000e620000000000 */
[----:B0-----:R-:W-:-:S04]  /*0ce0*/  FFMA R3, -R9, R2, 1 ;  /* 0x3f80000009037423 */ /* 0x001fc80000000102 */
[----:B------:R-:W-:-:S04]  /*0cf0*/  FFMA R3, R2, R3, R2 ;  /* 0x0000000302037223 */ /* 0x000fc80000000002 */
[----:B------:R-:W-:-:S04]  /*0d00*/  FFMA R4, R0, R3, RZ ;  /* 0x0000000300047223 */ /* 0x000fc800000000ff */
[----:B------:R-:W-:-:S04]  /*0d10*/  FFMA R2, -R9, R4, R0 ;  /* 0x0000000409027223 */ /* 0x000fc80000000100 */
[----:B------:R-:W-:Y:S01]  /*0d20*/  FFMA R4, R3, R2, R4 ;  /* 0x0000000203047223 */ /* 0x000fe20000000004 */
[----:B-1----:R-:W-:Y:S06]  /*0d30*/  @!P0 BRA `(.L_x_6) ;  /* 0x00000000000c8947 */ /* 0x002fec0003800000 */
[----:B------:R-:W-:-:S07]  /*0d40*/  MOV R10, 0xd60 ;  /* 0x00000d60000a7802 */ /* 0x000fce0000000f00 */
[----:B------:R-:W-:Y:S05]  /*0d50*/  CALL.REL.NOINC `($__internal_0_$__cuda_sm3x_div_rn_noftz_f32_slowpath) ;  /* 0x0000000800187944 */ /* 0x000fea0003c00000 */
[----:B------:R-:W-:-:S07]  /*0d60*/  MOV R4, R0 ;  /* 0x0000000000047202 */ /* 0x000fce0000000f00 */
.L_x_6:
[----:B------:R-:W-:Y:S05]  /*0d70*/  BSYNC.RECONVERGENT B0 ;  /* 0x0000000000007941 */ /* 0x000fea0003800200 */
.L_x_5:
[----:B------:R-:W0:Y:S02]  /*0d80*/  LDC.64 R2, c[0x0][0x380] ;  /* 0x0000e000ff027b82 */ /* 0x000e240000000a00 */
[----:B0-----:R-:W-:-:S05]  /*0d90*/  IMAD.WIDE R14, R14, 0xc, R2 ;  /* 0x0000000c0e0e7825 */ /* 0x001fca00078e0202 */
[----:B------:R-:W2:Y:S04]  /*0da0*/  LDG.E R2, desc[UR4][R14.64+0x4] ;  /* 0x000004040e027981 */ /* 0x000ea8000c1e1900 */
[----:B------:R-:W3:Y:S04]  /*0db0*/  LDG.E R10, desc[UR4][R14.64+0x8] ;  /* 0x000008040e0a7981 */ /* 0x000ee8000c1e1900 */
[----:B------:R-:W4:Y:S01]  /*0dc0*/  LDG.E R0, desc[UR4][R14.64] ;  /* 0x000000040e007981 */ /* 0x000f22000c1e1900 */
[----:B------:R-:W0:Y:S01]  /*0dd0*/  MUFU.RCP R16, R9 ;  /* 0x0000000900107308 */ /* 0x000e220000001000 */
[----:B------:R-:W-:-:S05]  /*0de0*/  I2FP.F32.S32 R13, R13 ;  /* 0x0000000d000d7245 */ /* 0x000fca0000201400 */
[----:B------:R-:W-:-:S04]  /*0df0*/  FADD R18, R12, -R13 ;  /* 0x8000000d0c127221 */ /* 0x000fc80000000000 */
[----:B------:R-:W1:Y:S01]  /*0e00*/  FCHK P0, R18, R9 ;  /* 0x0000000912007302 */ /* 0x000e620000000000 */
[----:B0-----:R-:W-:Y:S01]  /*0e10*/  FFMA R19, -R9, R16, 1 ;  /* 0x3f80000009137423 */ /* 0x001fe20000000110 */
[----:B------:R-:W-:Y:S01]  /*0e20*/  BSSY.RECONVERGENT B0, `(.L_x_7) ;  /* 0x0000012000007945 */ /* 0x000fe20003800200 */
[----:B--2---:R-:W-:Y:S02]  /*0e30*/  I2FP.F32.S32 R13, R2 ;  /* 0x00000002000d7245 */ /* 0x004fe40000201400 */
[----:B---3--:R-:W-:-:S03]  /*0e40*/  I2FP.F32.S32 R17, R10 ;  /* 0x0000000a00117245 */ /* 0x008fc60000201400 */
[----:B------:R-:W-:Y:S01]  /*0e50*/  FMUL R13, R13, R4 ;  /* 0x000000040d0d7220 */ /* 0x000fe20000400000 */
[----:B----4-:R-:W-:Y:S01]  /*0e60*/  I2FP.F32.S32 R3, R0 ;  /* 0x0000000000037245 */ /* 0x010fe20000201400 */
[----:B------:R-:W-:Y:S01]  /*0e70*/  FFMA R0, R16, R19, R16 ;  /* 0x0000001310007223 */ /* 0x000fe20000000010 */
[----:B------:R-:W-:-:S03]  /*0e80*/  FMUL R16, R17, R4 ;  /* 0x0000000411107220 */ /* 0x000fc60000400000 */
[----:B------:R-:W-:Y:S01]  /*0e90*/  FMUL R3, R3, R4 ;  /* 0x0000000403037220 */ /* 0x000fe20000400000 */
[----:B------:R-:W0:Y:S01]  /*0ea0*/  F2I.TRUNC.NTZ R13, R13 ;  /* 0x0000000d000d7305 */ /* 0x000e22000020f100 */
[----:B------:R-:W-:-:S07]  /*0eb0*/  FFMA R2, R0, R18, RZ ;  /* 0x0000001200027223 */ /* 0x000fce00000000ff */
[----:B------:R2:W3:Y:S08]  /*0ec0*/  F2I.TRUNC.NTZ R12, R3 ;  /* 0x00000003000c7305 */ /* 0x0004f0000020f100 */
[----:B------:R-:W4:Y:S01]  /*0ed0*/  F2I.TRUNC.NTZ R16, R16 ;  /* 0x0000001000107305 */ /* 0x000f22000020f100 */
[----:B------:R-:W-:-:S04]  /*0ee0*/  FFMA R17, -R9, R2, R18 ;  /* 0x0000000209117223 */ /* 0x000fc80000000112 */
[----:B------:R-:W-:Y:S01]  /*0ef0*/  FFMA R0, R0, R17, R2 ;  /* 0x0000001100007223 */ /* 0x000fe20000000002 */
[----:B012---:R-:W-:Y:S06]  /*0f00*/  @!P0 BRA `(.L_x_8) ;  /* 0x00000000000c8947 */ /* 0x007fec0003800000 */
[----:B------:R-:W-:Y:S01]  /*0f10*/  IMAD.MOV.U32 R0, RZ, RZ, R18 ;  /* 0x000000ffff007224 */ /* 0x000fe200078e0012 */
[----:B------:R-:W-:-:S07]  /*0f20*/  MOV R10, 0xf40 ;  /* 0x00000f40000a7802 */ /* 0x000fce0000000f00 */
[----:B---34-:R-:W-:Y:S05]  /*0f30*/  CALL.REL.NOINC `($__internal_0_$__cuda_sm3x_div_rn_noftz_f32_slowpath) ;  /* 0x0000000400a07944 */ /* 0x018fea0003c00000 */
.L_x_8:
[----:B------:R-:W-:Y:S05]  /*0f40*/  BSYNC.RECONVERGENT B0 ;  /* 0x0000000000007941 */ /* 0x000fea0003800200 */
.L_x_7:
[----:B------:R-:W0:Y:S01]  /*0f50*/  LDC.64 R2, c[0x0][0x380] ;  /* 0x0000e000ff027b82 */ /* 0x000e220000000a00 */
[----:B------:R-:W2:Y:S04]  /*0f60*/  LDG.E R23, desc[UR4][R14.64+0xc] ;  /* 0x00000c040e177981 */ /* 0x000ea8000c1e1900 */
[----:B------:R-:W5:Y:S04]  /*0f70*/  LDG.E R22, desc[UR4][R14.64+0x10] ;  /* 0x000010040e167981 */ /* 0x000f68000c1e1900 */
[----:B------:R1:W3:Y:S01]  /*0f80*/  LDG.E R20, desc[UR4][R14.64+0x14] ;  /* 0x000014040e147981 */ /* 0x0002e2000c1e1900 */
[----:B0-----:R-:W-:-:S05]  /*0f90*/  IMAD.WIDE R2, R11, 0xc, R2 ;  /* 0x0000000c0b027825 */ /* 0x001fca00078e0202 */
[----:B------:R-:W4:Y:S04]  /*0fa0*/  LDG.E R21, desc[UR4][R2.64] ;  /* 0x0000000402157981 */ /* 0x000f28000c1e1900 */
[----:B------:R-:W4:Y:S04]  /*0fb0*/  LDG.E R19, desc[UR4][R2.64+0x4] ;  /* 0x0000040402137981 */ /* 0x000f28000c1e1900 */
[----:B------:R-:W4:Y:S04]  /*0fc0*/  LDG.E R18, desc[UR4][R2.64+0x8] ;  /* 0x0000080402127981 */ /* 0x000f28000c1e1900 */
[----:B------:R-:W4:Y:S04]  /*0fd0*/  LDG.E R17, desc[UR4][R2.64+0xc] ;  /* 0x00000c0402117981 */ /* 0x000f28000c1e1900 */
[----:B------:R-:W4:Y:S04]  /*0fe0*/  LDG.E R10, desc[UR4][R2.64+0x10] ;  /* 0x00001004020a7981 */ /* 0x000f28000c1e1900 */
[----:B------:R0:W4:Y:S01]  /*0ff0*/  LDG.E R11, desc[UR4][R2.64+0x14] ;  /* 0x00001404020b7981 */ /* 0x000122000c1e1900 */
[----:B------:R-:W-:Y:S01]  /*1000*/  IMAD.IADD R9, R5, 0x1, -R6 ;  /* 0x0000000105097824 */ /* 0x000fe200078e0a06 */
[----:B------:R-:W-:Y:S04]  /*1010*/  BSSY.RECONVERGENT B0, `(.L_x_9) ;  /* 0x0000030000007945 */ /* 0x000fe80003800200 */
[----:B------:R-:W-:-:S04]  /*1020*/  I2FP.F32.S32 R9, R9 ;  /* 0x0000000900097245 */ /* 0x000fc80000201400 */
[----:B-1----:R-:W-:Y:S01]  /*1030*/  MUFU.RCP R14, R9 ;  /* 0x00000009000e7308 */ /* 0x002fe20000001000 */
[----:B--2---:R-:W-:-:S05]  /*1040*/  I2FP.F32.S32 R23, R23 ;  /* 0x0000001700177245 */ /* 0x004fca0000201400 */
[----:B------:R-:W-:Y:S01]  /*1050*/  FMUL R15, R23, R0 ;  /* 0x00000000170f7220 */ /* 0x000fe20000400000 */
[----:B-----5:R-:W-:Y:S02]  /*1060*/  I2FP.F32.S32 R23, R22 ;  /* 0x0000001600177245 */ /* 0x020fe40000201400 */
[----:B---3--:R-:W-:-:S03]  /*1070*/  I2FP.F32.S32 R25, R20 ;  /* 0x0000001400197245 */ /* 0x008fc60000201400 */
[-C--:B------:R-:W-:Y:S01]  /*1080*/  FMUL R20, R23, R0.reuse ;  /* 0x0000000017147220 */ /* 0x080fe20000400000 */
[----:B------:R-:W1:Y:S01]  /*1090*/  F2I.TRUNC.NTZ R15, R15 ;  /* 0x0000000f000f7305 */ /* 0x000e62000020f100 */
[----:B0-----:R-:W-:-:S07]  /*10a0*/  FMUL R3, R25, R0 ;  /* 0x0000000019037220 */ /* 0x001fce0000400000 */
[----:B------:R-:W0:Y:S01]  /*10b0*/  F2I.TRUNC.NTZ R20, R20 ;  /* 0x0000001400147305 */ /* 0x000e22000020f100 */
[----:B-1----:R-:W-:-:S07]  /*10c0*/  IADD3 R12, PT, PT, R12, R15, RZ ;  /* 0x0000000f0c0c7210 */ /* 0x002fce0007ffe0ff */
[----:B------:R-:W1:Y:S01]  /*10d0*/  F2I.TRUNC.NTZ R3, R3 ;  /* 0x0000000300037305 */ /* 0x000e62000020f100 */
[----:B----4-:R-:W-:Y:S02]  /*10e0*/  I2FP.F32.S32 R21, R21 ;  /* 0x0000001500157245 */ /* 0x010fe40000201400 */
[----:B------:R-:W-:-:S03]  /*10f0*/  I2FP.F32.S32 R19, R19 ;  /* 0x0000001300137245 */ /* 0x000fc60000201400 */
[----:B------:R-:W-:Y:S01]  /*1100*/  FMUL R2, R21, R4 ;  /* 0x0000000415027220 */ /* 0x000fe20000400000 */
[----:B0-----:R-:W-:Y:S01]  /*1110*/  IMAD.IADD R13, R13, 0x1, R20 ;  /* 0x000000010d0d7824 */ /* 0x001fe200078e0214 */
[----:B------:R-:W-:Y:S01]  /*1120*/  I2FP.F32.S32 R21, R18 ;  /* 0x0000001200157245 */ /* 0x000fe20000201400 */
[----:B------:R-:W-:Y:S01]  /*1130*/  FMUL R18, R19, R4 ;  /* 0x0000000413127220 */ /* 0x000fe20000400000 */
[----:B------:R-:W-:-:S03]  /*1140*/  I2FP.F32.S32 R17, R17 ;  /* 0x0000001100117245 */ /* 0x000fc60000201400 */
[----:B------:R-:W-:Y:S01]  /*1150*/  FMUL R4, R21, R4 ;  /* 0x0000000415047220 */ /* 0x000fe20000400000 */
[----:B------:R-:W-:Y:S01]  /*1160*/  FFMA R21, -R9, R14, 1 ;  /* 0x3f80000009157423 */ /* 0x000fe2000000010e */
[----:B------:R-:W-:Y:S01]  /*1170*/  F2I.TRUNC.NTZ R2, R2 ;  /* 0x0000000200027305 */ /* 0x000fe2000020f100 */
[----:B------:R-:W-:Y:S01]  /*1180*/  I2FP.F32.S32 R19, R10 ;  /* 0x0000000a00137245 */ /* 0x000fe20000201400 */
[-C--:B------:R-:W-:Y:S01]  /*1190*/  FMUL R17, R17, R0.reuse ;  /* 0x0000000011117220 */ /* 0x080fe20000400000 */
[----:B------:R-:W-:Y:S01]  /*11a0*/  I2FP.F32.S32 R10, R5 ;  /* 0x00000005000a7245 */ /* 0x000fe20000201400 */
[----:B------:R-:W-:Y:S01]  /*11b0*/  FFMA R23, R14, R21, R14 ;  /* 0x000000150e177223 */ /* 0x000fe2000000000e */
[----:B------:R-:W-:Y:S01]  /*11c0*/  I2FP.F32.S32 R11, R11 ;  /* 0x0000000b000b7245 */ /* 0x000fe20000201400 */
[-C--:B------:R-:W-:Y:S01]  /*11d0*/  FMUL R19, R19, R0.reuse ;  /* 0x0000000013137220 */ /* 0x080fe20000400000 */
[----:B-1----:R-:W-:Y:S01]  /*11e0*/  IMAD.IADD R16, R16, 0x1, R3 ;  /* 0x0000000110107824 */ /* 0x002fe200078e0203 */
[----:B------:R-:W-:Y:S02]  /*11f0*/  F2I.TRUNC.NTZ R18, R18 ;  /* 0x0000001200127305 */ /* 0x000fe4000020f100 */
[----:B------:R-:W-:Y:S01]  /*1200*/  FMUL R14, R11, R0 ;  /* 0x000000000b0e7220 */ /* 0x000fe20000400000 */
[----:B------:R-:W-:-:S04]  /*1210*/  FADD R0, -R7, R10 ;  /* 0x0000000a07007221 */ /* 0x000fc80000000100 */
[----:B------:R-:W-:Y:S01]  /*1220*/  FFMA R10, R0, R23, RZ ;  /* 0x00000017000a7223 */ /* 0x000fe200000000ff */
[----:B------:R-:W-:Y:S03]  /*1230*/  FCHK P0, R0, R9 ;  /* 0x0000000900007302 */ /* 0x000fe60000000000 */
[----:B------:R-:W-:-:S04]  /*1240*/  FFMA R11, -R9, R10, R0 ;  /* 0x0000000a090b7223 */ /* 0x000fc80000000100 */
[----:B------:R-:W-:Y:S01]  /*1250*/  FFMA R10, R23, R11, R10 ;  /* 0x0000000b170a7223 */ /* 0x000fe2000000000a */
[----:B------:R-:W-:Y:S08]  /*1260*/  F2I.TRUNC.NTZ R4, R4 ;  /* 0x0000000400047305 */ /* 0x000ff0000020f100 */
[----:B------:R-:W0:Y:S08]  /*1270*/  F2I.TRUNC.NTZ R17, R17 ;  /* 0x0000001100117305 */ /* 0x000e30000020f100 */
[----:B------:R-:W1:Y:S01]  /*1280*/  F2I.TRUNC.NTZ R5, R19 ;  /* 0x0000001300057305 */ /* 0x000e62000020f100 */
[----:B0-----:R-:W-:-:S07]  /*1290*/  IADD3 R11, PT, PT, R2, R17, RZ ;  /* 0x00000011020b7210 */ /* 0x001fce0007ffe0ff */
[----:B------:R-:W0:Y:S01]  /*12a0*/  F2I.TRUNC.NTZ R21, R14 ;  /* 0x0000000e00157305 */ /* 0x000e22000020f100 */
[----:B-1----:R-:W-:Y:S02]  /*12b0*/  IMAD.IADD R5, R18, 0x1, R5 ;  /* 0x0000000112057824 */ /* 0x002fe400078e0205 */
[----:B0-----:R-:W-:Y:S01]  /*12c0*/  IMAD.IADD R4, R4, 0x1, R21 ;  /* 0x0000000104047824 */ /* 0x001fe200078e0215 */
[----:B------:R-:W-:Y:S06]  /*12d0*/  @!P0 BRA `(.L_x_10) ;  /* 0x00000000000c8947 */ /* 0x000fec0003800000 */
[----:B------:R-:W-:-:S07]  /*12e0*/  MOV R10, 0x1300 ;  /* 0x00001300000a7802 */ /* 0x000fce0000000f00 */
[----:B------:R-:W-:Y:S05]  /*12f0*/  CALL.REL.NOINC `($__internal_0_$__cuda_sm3x_div_rn_noftz_f32_slowpath) ;  /* 0x0000000000b07944 */ /* 0x000fea0003c00000 */
[----:B------:R-:W-:-:S07]  /*1300*/  MOV R10, R0 ;  /* 0x00000000000a7202 */ /* 0x000fce0000000f00 */
.L_x_10:
[----:B------:R-:W-:Y:S05]  /*1310*/  BSYNC.RECONVERGENT B0 ;  /* 0x0000000000007941 */ /* 0x000fea0003800200 */
.L_x_9:
[----:B------:R-:W0:Y:S01]  /*1320*/  MUFU.RCP R2, R9 ;  /* 0x0000000900027308 */ /* 0x000e220000001000 */
[----:B------:R-:W-:Y:S01]  /*1330*/  I2FP.F32.S32 R3, R12 ;  /* 0x0000000c00037245 */ /* 0x000fe20000201400 */
[----:B------:R-:W-:Y:S01]  /*1340*/  BSSY.RECONVERGENT B0, `(.L_x_11) ;  /* 0x0000015000007945 */ /* 0x000fe20003800200 */
[----:B------:R-:W-:Y:S02]  /*1350*/  I2FP.F32.S32 R13, R13 ;  /* 0x0000000d000d7245 */ /* 0x000fe40000201400 */
[----:B------:R-:W-:Y:S01]  /*1360*/  I2FP.F32.S32 R15, R16 ;  /* 0x00000010000f7245 */ /* 0x000fe20000201400 */
[----:B------:R-:W-:Y:S01]  /*1370*/  FMUL R3, R3, R10 ;  /* 0x0000000a03037220 */ /* 0x000fe20000400000 */
[----:B------:R-:W-:Y:S01]  /*1380*/  I2FP.F32.S32 R0, R6 ;  /* 0x0000000600007245 */ /* 0x000fe20000201400 */
[-C--:B------:R-:W-:Y:S02]  /*1390*/  FMUL R13, R13, R10.reuse ;  /* 0x0000000a0d0d7220 */ /* 0x080fe40000400000 */
[----:B------:R-:W-:Y:S01]  /*13a0*/  FMUL R15, R15, R10 ;  /* 0x0000000a0f0f7220 */ /* 0x000fe20000400000 */
[----:B------:R1:W-:Y:S01]  /*13b0*/  F2I.TRUNC.NTZ R12, R3 ;  /* 0x00000003000c7305 */ /* 0x0003e2000020f100 */
[----:B------:R-:W-:Y:S01]  /*13c0*/  FADD R10, R7, -R0 ;  /* 0x80000000070a7221 */ /* 0x000fe20000000000 */
[----:B0-----:R-:W-:-:S06]  /*13d0*/  FFMA R17, -R9, R2, 1 ;  /* 0x3f80000009117423 */ /* 0x001fcc0000000102 */
[----:B------:R-:W0:Y:S01]  /*13e0*/  FCHK P0, R10, R9 ;  /* 0x000000090a007302 */ /* 0x000e220000000000 */
[----:B------:R-:W-:-:S04]  /*13f0*/  FFMA R0, R2, R17, R2 ;  /* 0x0000001102007223 */ /* 0x000fc80000000002 */
[----:B------:R-:W-:-:S03]  /*1400*/  FFMA R2, R0, R10, RZ ;  /* 0x0000000a00027223 */ /* 0x000fc600000000ff */
[----:B------:R-:W2:Y:S01]  /*1410*/  F2I.TRUNC.NTZ R13, R13 ;  /* 0x0000000d000d7305 */ /* 0x000ea2000020f100 */
[----:B-1----:R-:W-:-:S04]  /*1420*/  FFMA R3, -R9, R2, R10 ;  /* 0x0000000209037223 */ /* 0x002fc8000000010a */
[----:B------:R-:W-:-:S03]  /*1430*/  FFMA R0, R0, R3, R2 ;  /* 0x0000000300007223 */ /* 0x000fc60000000002 */
[----:B------:R1:W3:Y:S01]  /*1440*/  F2I.TRUNC.NTZ R6, R15 ;  /* 0x0000000f00067305 */ /* 0x0002e2000020f100 */
[----:B0-----:R-:W-:Y:S05]  /*1450*/  @!P0 BRA `(.L_x_12) ;  /* 0x00000000000c8947 */ /* 0x001fea0003800000 */
[----:B------:R-:W-:Y:S01]  /*1460*/  IMAD.MOV.U32 R0, RZ, RZ, R10 ;  /* 0x000000ffff007224 */ /* 0x000fe200078e000a */
[----:B------:R-:W-:-:S07]  /*1470*/  MOV R10, 0x1490 ;  /* 0x00001490000a7802 */ /* 0x000fce0000000f00 */
[----:B-123--:R-:W-:Y:S05]  /*1480*/  CALL.REL.NOINC `($__internal_0_$__cuda_sm3x_div_rn_noftz_f32_slowpath) ;  /* 0x00000000004c7944 */ /* 0x00efea0003c00000 */
.L_x_12:
[----:B------:R-:W-:Y:S05]  /*1490*/  BSYNC.RECONVERGENT B0 ;  /* 0x0000000000007941 */ /* 0x000fea0003800200 */
.L_x_11:
[----:B------:R-:W-:Y:S01]  /*14a0*/  I2FP.F32.S32 R11, R11 ;  /* 0x0000000b000b7245 */ /* 0x000fe20000201400 */
[----:B------:R-:W0:Y:S01]  /*14b0*/  LDC.64 R2, c[0x0][0x388] ;  /* 0x0000e200ff027b82 */ /* 0x000e220000000a00 */
[----:B------:R-:W-:Y:S02]  /*14c0*/  I2FP.F32.S32 R7, R4 ;  /* 0x0000000400077245 */ /* 0x000fe40000201400 */
[----:B------:R-:W-:Y:S01]  /*14d0*/  I2FP.F32.S32 R5, R5 ;  /* 0x0000000500057245 */ /* 0x000fe20000201400 */
[-C--:B------:R-:W-:Y:S02]  /*14e0*/  FMUL R11, R11, R0.reuse ;  /* 0x000000000b0b7220 */ /* 0x080fe40000400000 */
[-C--:B------:R-:W-:Y:S02]  /*14f0*/  FMUL R7, R7, R0.reuse ;  /* 0x0000000007077220 */ /* 0x080fe40000400000 */
[----:B------:R-:W-:Y:S02]  /*1500*/  FMUL R5, R5, R0 ;  /* 0x0000000005057220 */ /* 0x000fe40000400000 */
[----:B------:R-:W4:Y:S08]  /*1510*/  F2I.TRUNC.NTZ R11, R11 ;  /* 0x0000000b000b7305 */ /* 0x000f30000020f100 */
[----:B------:R-:W2:Y:S01]  /*1520*/  F2I.TRUNC.NTZ R4, R5 ;  /* 0x0000000500047305 */ /* 0x000ea2000020f100 */
[----:B0-----:R-:W-:Y:S01]  /*1530*/  IMAD.WIDE R2, R8, 0xc, R2 ;  /* 0x0000000c08027825 */ /* 0x001fe200078e0202 */
[----:B----4-:R-:W-:-:S06]  /*1540*/  IADD3 R9, PT, PT, R12, R11, RZ ;  /* 0x0000000b0c097210 */ /* 0x010fcc0007ffe0ff */
[----:B------:R-:W1:Y:S01]  /*1550*/  F2I.TRUNC.NTZ R7, R7 ;  /* 0x0000000700077305 */ /* 0x000e62000020f100 */
[----:B------:R-:W-:Y:S01]  /*1560*/  STG.E desc[UR4][R2.64], R9 ;  /* 0x0000000902007986 */ /* 0x000fe2000c101904 */
[----:B--2---:R-:W-:-:S05]  /*1570*/  IMAD.IADD R13, R13, 0x1, R4 ;  /* 0x000000010d0d7824 */ /* 0x004fca00078e0204 */
[----:B------:R-:W-:Y:S01]  /*1580*/  STG.E desc[UR4][R2.64+0x4], R13 ;  /* 0x0000040d02007986 */ /* 0x000fe2000c101904 */
[----:B-1-3--:R-:W-:-:S05]  /*1590*/  IADD3 R15, PT, PT, R6, R7, RZ ;  /* 0x00000007060f7210 */ /* 0x00afca0007ffe0ff */
[----:B------:R-:W-:Y:S01]  /*15a0*/  STG.E desc[UR4][R2.64+0x8], R15 ;  /* 0x0000080f02007986 */ /* 0x000fe2000c101904 */
[----:B------:R-:W-:Y:S05]  /*15b0*/  EXIT ;  /* 0x000000000000794d */ /* 0x000fea0003800000 */
        .weak           $__internal_0_$__cuda_sm3x_div_rn_noftz_f32_slowpath
        .type           $__internal_0_$__cuda_sm3x_div_rn_noftz_f32_slowpath,@function
        .size           $__internal_0_$__cuda_sm3x_div_rn_noftz_f32_slowpath,(.L_x_25 - $__internal_0_$__cuda_sm3x_div_rn_noftz_f32_slowpath)
$__internal_0_$__cuda_sm3x_div_rn_noftz_f32_slowpath:
[--C-:B------:R-:W-:Y:S01]  /*15c0*/  SHF.R.U32.HI R3, RZ, 0x17, R9.reuse ;  /* 0x00000017ff037819 */ /* 0x100fe20000011609 */
[----:B------:R-:W-:Y:S01]  /*15d0*/  BSSY.RECONVERGENT B1, `(.L_x_13) ;  /* 0x0000063000017945 */ /* 0x000fe20003800200 */
[----:B------:R-:W-:Y:S01]  /*15e0*/  SHF.R.U32.HI R17, RZ, 0x17, R0 ;  /* 0x00000017ff117819 */ /* 0x000fe20000011600 */
[----:B------:R-:W-:Y:S01]  /*15f0*/  IMAD.MOV.U32 R20, RZ, RZ, R9 ;  /* 0x000000ffff147224 */ /* 0x000fe200078e0009 */
[----:B------:R-:W-:Y:S02]  /*1600*/  LOP3.LUT R3, R3, 0xff, RZ, 0xc0, !PT ;  /* 0x000000ff03037812 */ /* 0x000fe400078ec0ff */
[----:B------:R-:W-:-:S03]  /*1610*/  LOP3.LUT R17, R17, 0xff, RZ, 0xc0, !PT ;  /* 0x000000ff11117812 */ /* 0x000fc600078ec0ff */
[----:B------:R-:W-:Y:S01]  /*1620*/  VIADD R18, R3, 0xffffffff ;  /* 0xffffffff03127836 */ /* 0x000fe20000000000 */
[----:B------:R-:W-:-:S04]  /*1630*/  IADD3 R19, PT, PT, R17, -0x1, RZ ;  /* 0xffffffff11137810 */ /* 0x000fc80007ffe0ff */
[----:B------:R-:W-:-:S04]  /*1640*/  ISETP.GT.U32.AND P0, PT, R18, 0xfd, PT ;  /* 0x000000fd1200780c */ /* 0x000fc80003f04070 */
[----:B------:R-:W-:-:S13]  /*1650*/  ISETP.GT.U32.OR P0, PT, R19, 0xfd, P0 ;  /* 0x000000fd1300780c */ /* 0x000fda0000704470 */
[----:B------:R-:W-:Y:S01]  /*1660*/  @!P0 MOV R2, RZ ;  /* 0x000000ff00028202 */ /* 0x000fe20000000f00 */
[----:B------:R-:W-:Y:S06]  /*1670*/  @!P0 BRA `(.L_x_14) ;  /* 0x00000000005c8947 */ /* 0x000fec0003800000 */
[----:B------:R-:W-:Y:S02]  /*1680*/  FSETP.GTU.FTZ.AND P0, PT, |R0|, +INF , PT ;  /* 0x7f8000000000780b */ /* 0x000fe40003f1c200 */
[----:B------:R-:W-:-:S04]  /*1690*/  FSETP.GTU.FTZ.AND P1, PT, |R9|, +INF , PT ;  /* 0x7f8000000900780b */ /* 0x000fc80003f3c200 */
[----:B------:R-:W-:-:S13]  /*16a0*/  PLOP3.LUT P0, PT, P0, P1, PT, 0xf8, 0x8f ;  /* 0x00000000008f781c */ /* 0x000fda0000703f70 */
[----:B------:R-:W-:Y:S05]  /*16b0*/  @P0 BRA `(.L_x_15) ;  /* 0x00000004004c0947 */ /* 0x000fea0003800000 */
[----:B------:R-:W-:-:S13]  /*16c0*/  LOP3.LUT P0, RZ, R20, 0x7fffffff, R0, 0xc8, !PT ;  /* 0x7fffffff14ff7812 */ /* 0x000fda000780c800 */
[----:B------:R-:W-:Y:S05]  /*16d0*/  @!P0 BRA `(.L_x_16) ;  /* 0x00000004003c8947 */ /* 0x000fea0003800000 */
[C---:B------:R-:W-:Y:S02]  /*16e0*/  FSETP.NEU.FTZ.AND P2, PT, |R0|.reuse, +INF , PT ;  /* 0x7f8000000000780b */ /* 0x040fe40003f5d200 */
[----:B------:R-:W-:Y:S02]  /*16f0*/  FSETP.NEU.FTZ.AND P1, PT, |R9|, +INF , PT ;  /* 0x7f8000000900780b */ /* 0x000fe40003f3d200 */
[----:B------:R-:W-:-:S11]  /*1700*/  FSETP.NEU.FTZ.AND P0, PT, |R0|, +INF , PT ;  /* 0x7f8000000000780b */ /* 0x000fd60003f1d200 */
[----:B------:R-:W-:Y:S05]  /*1710*/  @!P1 BRA !P2, `(.L_x_16) ;  /* 0x00000004002c9947 */ /* 0x000fea0005000000 */
[----:B------:R-:W-:-:S04]  /*1720*/  LOP3.LUT P2, RZ, R0, 0x7fffffff, RZ, 0xc0, !PT ;  /* 0x7fffffff00ff7812 */ /* 0x000fc8000784c0ff */
[----:B------:R-:W-:-:S13]  /*1730*/  PLOP3.LUT P1, PT, P1, P2, PT, 0x2f, 0xf2 ;  /* 0x0000000000f2781c */ /* 0x000fda0000f24577 */
[----:B------:R-:W-:Y:S05]  /*1740*/  @P1 BRA `(.L_x_17) ;  /* 0x0000000400181947 */ /* 0x000fea0003800000 */
[----:B------:R-:W-:-:S04]  /*1750*/  LOP3.LUT P1, RZ, R20, 0x7fffffff, RZ, 0xc0, !PT ;  /* 0x7fffffff14ff7812 */ /* 0x000fc8000782c0ff */
[----:B------:R-:W-:-:S13]  /*1760*/  PLOP3.LUT P0, PT, P0, P1, PT, 0x2f, 0xf2 ;  /* 0x0000000000f2781c */ /* 0x000fda0000702577 */
[----:B------:R-:W-:Y:S05]  /*1770*/  @P0 BRA `(.L_x_18) ;  /* 0x0000000400000947 */ /* 0x000fea0003800000 */
[----:B------:R-:W-:Y:S02]  /*1780*/  ISETP.GE.AND P0, PT, R19, RZ, PT ;  /* 0x000000ff1300720c */ /* 0x000fe40003f06270 */
[----:B------:R-:W-:-:S11]  /*1790*/  ISETP.GE.AND P1, PT, R18, RZ, PT ;  /* 0x000000ff1200720c */ /* 0x000fd60003f26270 */
[----:B------:R-:W-:Y:S01]  /*17a0*/  @P0 IMAD.MOV.U32 R2, RZ, RZ, RZ ;  /* 0x000000ffff020224 */ /* 0x000fe200078e00ff */
[----:B------:R-:W-:Y:S01]  /*17b0*/  @!P0 MOV R2, 0xffffffc0 ;  /* 0xffffffc000028802 */ /* 0x000fe20000000f00 */
[----:B------:R-:W-:Y:S01]  /*17c0*/  @!P0 FFMA R0, R0, 1.84467440737095516160e+19, RZ ;  /* 0x5f80000000008823 */ /* 0x000fe200000000ff */
[----:B------:R-:W-:-:S03]  /*17d0*/  @!P1 FFMA R20, R9, 1.84467440737095516160e+19, RZ ;  /* 0x5f80000009149823 */ /* 0x000fc600000000ff */
[----:B------:R-:W-:-:S07]  /*17e0*/  @!P1 VIADD R2, R2, 0x40 ;  /* 0x0000004002029836 */ /* 0x000fce0000000000 */
.L_x_14:
[----:B------:R-:W-:Y:S01]  /*17f0*/  LEA R19, R3, 0xc0800000, 0x17 ;  /* 0xc080000003137811 */ /* 0x000fe200078eb8ff */
[----:B------:R-:W-:Y:S01]  /*1800*/  VIADD R17, R17, 0xffffff81 ;  /* 0xffffff8111117836 */ /* 0x000fe20000000000 */
[----:B------:R-:W-:Y:S02]  /*1810*/  BSSY.RECONVERGENT B2, `(.L_x_19) ;  /* 0x0000035000027945 */ /* 0x000fe40003800200 */
[----:B------:R-:W-:Y:S01]  /*1820*/  IADD3 R22, PT, PT, -R19, R20, RZ ;  /* 0x0000001413167210 */ /* 0x000fe20007ffe1ff */
[C---:B------:R-:W-:Y:S01]  /*1830*/  IMAD R0, R17.reuse, -0x800000, R0 ;  /* 0xff80000011007824 */ /* 0x040fe200078e0200 */
[----:B------:R-:W-:Y:S02]  /*1840*/  IADD3 R3, PT, PT, R17, 0x7f, -R3 ;  /* 0x0000007f11037810 */ /* 0x000fe40007ffe803 */
[----:B------:R-:W0:Y:S01]  /*1850*/  MUFU.RCP R18, R22 ;  /* 0x0000001600127308 */ /* 0x000e220000001000 */
[----:B------:R-:W-:Y:S01]  /*1860*/  FADD.FTZ R19, -R22, -RZ ;  /* 0x800000ff16137221 */ /* 0x000fe20000010100 */
[----:B------:R-:W-:-:S03]  /*1870*/  IADD3 R3, PT, PT, R3, R2, RZ ;  /* 0x0000000203037210 */ /* 0x000fc60007ffe0ff */
[----:B0-----:R-:W-:-:S04]  /*1880*/  FFMA R21, R18, R19, 1 ;  /* 0x3f80000012157423 */ /* 0x001fc80000000013 */
[----:B------:R-:W-:-:S04]  /*1890*/  FFMA R21, R18, R21, R18 ;  /* 0x0000001512157223 */ /* 0x000fc80000000012 */
[----:B------:R-:W-:-:S04]  /*18a0*/  FFMA R18, R0, R21, RZ ;  /* 0x0000001500127223 */ /* 0x000fc800000000ff */
[----:B------:R-:W-:-:S04]  /*18b0*/  FFMA R20, R19, R18, R0 ;  /* 0x0000001213147223 */ /* 0x000fc80000000000 */
[----:B------:R-:W-:-:S04]  /*18c0*/  FFMA R20, R21, R20, R18 ;  /* 0x0000001415147223 */ /* 0x000fc80000000012 */
[----:B------:R-:W-:-:S04]  /*18d0*/  FFMA R19, R19, R20, R0 ;  /* 0x0000001413137223 */ /* 0x000fc80000000000 */
[----:B------:R-:W-:-:S05]  /*18e0*/  FFMA R0, R21, R19, R20 ;  /* 0x0000001315007223 */ /* 0x000fca0000000014 */
[----:B------:R-:W-:-:S04]  /*18f0*/  SHF.R.U32.HI R17, RZ, 0x17, R0 ;  /* 0x00000017ff117819 */ /* 0x000fc80000011600 */
[----:B------:R-:W-:-:S05]  /*1900*/  LOP3.LUT R2, R17, 0xff, RZ, 0xc0, !PT ;  /* 0x000000ff11027812 */ /* 0x000fca00078ec0ff */
[----:B------:R-:W-:-:S05]  /*1910*/  IMAD.IADD R2, R2, 0x1, R3 ;  /* 0x0000000102027824 */ /* 0x000fca00078e0203 */
[----:B------:R-:W-:-:S04]  /*1920*/  IADD3 R17, PT, PT, R2, -0x1, RZ ;  /* 0xffffffff02117810 */ /* 0x000fc80007ffe0ff */
[----:B------:R-:W-:-:S13]  /*1930*/  ISETP.GE.U32.AND P0, PT, R17, 0xfe, PT ;  /* 0x000000fe1100780c */ /* 0x000fda0003f06070 */
[----:B------:R-:W-:Y:S05]  /*1940*/  @!P0 BRA `(.L_x_20) ;  /* 0x0000000000808947 */ /* 0x000fea0003800000 */
[----:B------:R-:W-:-:S13]  /*1950*/  ISETP.GT.AND P0, PT, R2, 0xfe, PT ;  /* 0x000000fe0200780c */ /* 0x000fda0003f04270 */
[----:B------:R-:W-:Y:S05]  /*1960*/  @P0 BRA `(.L_x_21) ;  /* 0x00000000006c0947 */ /* 0x000fea0003800000 */
[----:B------:R-:W-:-:S13]  /*1970*/  ISETP.GE.AND P0, PT, R2, 0x1, PT ;  /* 0x000000010200780c */ /* 0x000fda0003f06270 */
[----:B------:R-:W-:Y:S05]  /*1980*/  @P0 BRA `(.L_x_22) ;  /* 0x0000000000740947 */ /* 0x000fea0003800000 */
[----:B------:R-:W-:Y:S02]  /*1990*/  ISETP.GE.AND P0, PT, R2, -0x18, PT ;  /* 0xffffffe80200780c */ /* 0x000fe40003f06270 */
[----:B------:R-:W-:-:S11]  /*19a0*/  LOP3.LUT R0, R0, 0x80000000, RZ, 0xc0, !PT ;  /* 0x8000000000007812 */ /* 0x000fd600078ec0ff */
[----:B------:R-:W-:Y:S05]  /*19b0*/  @!P0 BRA `(.L_x_22) ;  /* 0x0000000000688947 */ /* 0x000fea0003800000 */
[CCC-:B------:R-:W-:Y:S01]  /*19c0*/  FFMA.RZ R3, R21.reuse, R19.reuse, R20.reuse ;  /* 0x0000001315037223 */ /* 0x1c0fe2000000c014 */
[C---:B------:R-:W-:Y:S02]  /*19d0*/  VIADD R18, R2.reuse, 0x20 ;  /* 0x0000002002127836 */ /* 0x040fe40000000000 */
[CCC-:B------:R-:W-:Y:S01]  /*19e0*/  FFMA.RP R17, R21.reuse, R19.reuse, R20.reuse ;  /* 0x0000001315117223 */ /* 0x1c0fe20000008014 */
[----:B------:R-:W-:Y:S01]  /*19f0*/  FFMA.RM R20, R21, R19, R20 ;  /* 0x0000001315147223 */ /* 0x000fe20000004014 */
[C---:B------:R-:W-:Y:S02]  /*1a00*/  ISETP.NE.AND P2, PT, R2.reuse, RZ, PT ;  /* 0x000000ff0200720c */ /* 0x040fe40003f45270 */
[----:B------:R-:W-:Y:S02]  /*1a10*/  LOP3.LUT R3, R3, 0x7fffff, RZ, 0xc0, !PT ;  /* 0x007fffff03037812 */ /* 0x000fe400078ec0ff */
[----:B------:R-:W-:Y:S02]  /*1a20*/  ISETP.NE.AND P1, PT, R2, RZ, PT ;  /* 0x000000ff0200720c */ /* 0x000fe40003f25270 */
[----:B------:R-:W-:-:S02]  /*1a30*/  LOP3.LUT R3, R3, 0x800000, RZ, 0xfc, !PT ;  /* 0x0080000003037812 */ /* 0x000fc400078efcff */
[----:B------:R-:W-:Y:S02]  /*1a40*/  IADD3 R2, PT, PT, -R2, RZ, RZ ;  /* 0x000000ff02027210 */ /* 0x000fe40007ffe1ff */
[----:B------:R-:W-:Y:S02]  /*1a50*/  SHF.L.U32 R18, R3, R18, RZ ;  /* 0x0000001203127219 */ /* 0x000fe400000006ff */
[----:B------:R-:W-:Y:S02]  /*1a60*/  FSETP.NEU.FTZ.AND P0, PT, R17, R20, PT ;  /* 0x000000141100720b */ /* 0x000fe40003f1d000 */
[----:B------:R-:W-:Y:S02]  /*1a70*/  SEL R2, R2, RZ, P2 ;  /* 0x000000ff02027207 */ /* 0x000fe40001000000 */
[----:B------:R-:W-:Y:S02]  /*1a80*/  ISETP.NE.AND P1, PT, R18, RZ, P1 ;  /* 0x000000ff1200720c */ /* 0x000fe40000f25270 */
[----:B------:R-:W-:-:S02]  /*1a90*/  SHF.R.U32.HI R17, RZ, R2, R3 ;  /* 0x00000002ff117219 */ /* 0x000fc40000011603 */
[----:B------:R-:W-:Y:S02]  /*1aa0*/  PLOP3.LUT P0, PT, P0, P1, PT, 0xf8, 0x8f ;  /* 0x00000000008f781c */ /* 0x000fe40000703f70 */
[----:B------:R-:W-:Y:S02]  /*1ab0*/  SHF.R.U32.HI R3, RZ, 0x1, R17 ;  /* 0x00000001ff037819 */ /* 0x000fe40000011611 */
[----:B------:R-:W-:-:S04]  /*1ac0*/  SEL R2, RZ, 0x1, !P0 ;  /* 0x00000001ff027807 */ /* 0x000fc80004000000 */
[----:B------:R-:W-:-:S04]  /*1ad0*/  LOP3.LUT R2, R2, 0x1, R3, 0xf8, !PT ;  /* 0x0000000102027812 */ /* 0x000fc800078ef803 */
[----:B------:R-:W-:-:S05]  /*1ae0*/  LOP3.LUT R2, R2, R17, RZ, 0xc0, !PT ;  /* 0x0000001102027212 */ /* 0x000fca00078ec0ff */
[----:B------:R-:W-:-:S05]  /*1af0*/  IMAD.IADD R3, R3, 0x1, R2 ;  /* 0x0000000103037824 */ /* 0x000fca00078e0202 */
[----:B------:R-:W-:Y:S01]  /*1b00*/  LOP3.LUT R0, R3, R0, RZ, 0xfc, !PT ;  /* 0x0000000003007212 */ /* 0x000fe200078efcff */
[----:B------:R-:W-:Y:S06]  /*1b10*/  BRA `(.L_x_22) ;  /* 0x0000000000107947 */ /* 0x000fec0003800000 */
.L_x_21:
[----:B------:R-:W-:-:S04]  /*1b20*/  LOP3.LUT R0, R0, 0x80000000, RZ, 0xc0, !PT ;  /* 0x8000000000007812 */ /* 0x000fc800078ec0ff */
[----:B------:R-:W-:Y:S01]  /*1b30*/  LOP3.LUT R0, R0, 0x7f800000, RZ, 0xfc, !PT ;  /* 0x7f80000000007812 */ /* 0x000fe200078efcff */
[----:B------:R-:W-:Y:S06]  /*1b40*/  BRA `(.L_x_22) ;  /* 0x0000000000047947 */ /* 0x000fec0003800000 */
.L_x_20:
[----:B------:R-:W-:-:S07]  /*1b50*/  LEA R0, R3, R0, 0x17 ;  /* 0x0000000003007211 */ /* 0x000fce00078eb8ff */
.L_x_22:
[----:B------:R-:W-:Y:S05]  /*1b60*/  BSYNC.RECONVERGENT B2 ;  /* 0x0000000000027941 */ /* 0x000fea0003800200 */
.L_x_19:
[----:B------:R-:W-:Y:S05]  /*1b70*/  BRA `(.L_x_23) ;  /* 0x0000000000207947 */ /* 0x000fea0003800000 */
.L_x_18:
[----:B------:R-:W-:-:S04]  /*1b80*/  LOP3.LUT R0, R20, 0x80000000, R0, 0x48, !PT ;  /* 0x8000000014007812 */ /* 0x000fc800078e4800 */
[----:B------:R-:W-:Y:S01]  /*1b90*/  LOP3.LUT R0, R0, 0x7f800000, RZ, 0xfc, !PT ;  /* 0x7f80000000007812 */ /* 0x000fe200078efcff */
[----:B------:R-:W-:Y:S06]  /*1ba0*/  BRA `(.L_x_23) ;  /* 0x0000000000147947 */ /* 0x000fec0003800000 */
.L_x_17:
[----:B------:R-:W-:Y:S01]  /*1bb0*/  LOP3.LUT R0, R20, 0x80000000, R0, 0x48, !PT ;  /* 0x8000000014007812 */ /* 0x000fe200078e4800 */
[----:B------:R-:W-:Y:S06]  /*1bc0*/  BRA `(.L_x_23) ;  /* 0x00000000000c7947 */ /* 0x000fec0003800000 */
.L_x_16:
[----:B------:R-:W0:Y:S01]  /*1bd0*/  MUFU.RSQ R0, -QNAN ;  /* 0xffc0000000007908 */ /* 0x000e220000001400 */
[----:B------:R-:W-:Y:S05]  /*1be0*/  BRA `(.L_x_23) ;  /* 0x0000000000047947 */ /* 0x000fea0003800000 */
.L_x_15:
[----:B------:R-:W-:-:S07]  /*1bf0*/  FADD.FTZ R0, R0, R9 ;  /* 0x0000000900007221 */ /* 0x000fce0000010000 */
.L_x_23:
[----:B------:R-:W-:Y:S05]  /*1c00*/  BSYNC.RECONVERGENT B1 ;  /* 0x0000000000017941 */ /* 0x000fea0003800200 */
.L_x_13:
[----:B------:R-:W-:Y:S02]  /*1c10*/  HFMA2 R3, -RZ, RZ, 0, 0 ;  /* 0x00000000ff037431 */ /* 0x000fe400000001ff */
[----:B------:R-:W-:-:S04]  /*1c20*/  IMAD.MOV.U32 R2, RZ, RZ, R10 ;  /* 0x000000ffff027224 */ /* 0x000fc800078e000a */
[----:B0-----:R-:W-:Y:S05]  /*1c30*/  RET.REL.NODEC R2 `(_Z21bilinearInterpolationPK6CPixelPS_PK5SSizeS5_) ;  /* 0xffffffe002f07950 */ /* 0x001fea0003c3ffff */
.L_x_24:
[----:B------:R-:W-:-:S00]  /*1c40*/  BRA `(.L_x_24) ;  /* 0xfffffffc00fc7947 */ /* 0x000fc0000383ffff */
[----:B------:R-:W-:-:S00]  /*1c50*/  NOP ;  /* 0x0000000000007918 */ /* 0x000fc00000000000 */
        /* <DEDUP_REMOVED lines=10> */
.L_x_25:


//--------------------- .nv.shared.reserved.0     --------------------------
	.section	.nv.shared.reserved.0,"aw",@nobits
	.weak		__nv_reservedSMEM_offset_0_alias
	.size		__nv_reservedSMEM_offset_0_alias, 0, 64
	.other		__nv_reservedSMEM_offset_0_alias,@"STO_CUDA_RESERVED_SHARED STV_DEFAULT"
__nv_reservedSMEM_offset_0_alias:
	.zero		0
	.zero		64


//--------------------- .nv.constant0._Z21bilinearInterpolationPK6CPixelPS_PK5SSizeS5_ --------------------------
	.section	.nv.constant0._Z21bilinearInterpolationPK6CPixelPS_PK5SSizeS5_,"a",@progbits
	.sectionflags	@""
	.align	4
.nv.constant0._Z21bilinearInterpolationPK6CPixelPS_PK5SSizeS5_:
	.zero		928


//--------------------- SYMBOLS --------------------------

	.type		.nv.reservedSmem.offset0,@object
	.size		.nv.reservedSmem.offset0,0x4
